// auto-generated by cutlass_sweep.gemm — config: {"arch": "sm_100", "cluster_m": 2, "cluster_n": 2, "dtype": "bf16", "stages": 0, "tile_k": 128, "tile_m": 64, "tile_n": 128}
#include "cutlass/cutlass.h"
#include "cutlass/gemm/collective/collective_builder.hpp"
#include "cutlass/gemm/device/gemm_universal_adapter.h"
#include "cutlass/gemm/kernel/gemm_universal.hpp"
#include "cutlass/epilogue/collective/collective_builder.hpp"

using ElemA = cutlass::bfloat16_t;
using ElemB = cutlass::bfloat16_t;
using ElemCD = cutlass::bfloat16_t;
using Acc  = float;
using TileShape    = cute::Shape<cute::_64, cute::_128, cute::_128>;
using ClusterShape = cute::Shape<cute::_2, cute::_2, cute::_1>;

using CollectiveEpilogue = typename cutlass::epilogue::collective::CollectiveBuilder<
    cutlass::arch::Sm100, cutlass::arch::OpClassTensorOp,
    TileShape, ClusterShape,
    cutlass::epilogue::collective::EpilogueTileAuto,
    Acc, Acc,
    ElemCD, cutlass::layout::RowMajor, 128 / cutlass::sizeof_bits<ElemCD>::value,
    ElemCD, cutlass::layout::RowMajor, 128 / cutlass::sizeof_bits<ElemCD>::value,
    cutlass::epilogue::collective::EpilogueScheduleAuto
  >::CollectiveOp;

using CollectiveMainloop = typename cutlass::gemm::collective::CollectiveBuilder<
    cutlass::arch::Sm100, cutlass::arch::OpClassTensorOp,
    ElemA, cutlass::layout::RowMajor, 128 / cutlass::sizeof_bits<ElemA>::value,
    ElemB, cutlass::layout::ColumnMajor, 128 / cutlass::sizeof_bits<ElemB>::value,
    Acc,
    TileShape, ClusterShape,
    cutlass::gemm::collective::StageCountAutoCarveout<static_cast<int>(sizeof(typename CollectiveEpilogue::SharedStorage))>,
    cutlass::gemm::collective::KernelScheduleAuto
  >::CollectiveOp;

using GemmKernel = cutlass::gemm::kernel::GemmUniversal<
    cute::Shape<int,int,int,int>,
    CollectiveMainloop,
    CollectiveEpilogue
>;
using Gemm = cutlass::gemm::device::GemmUniversalAdapter<GemmKernel>;

// Force the device kernel symbol into the cubin without needing a host main.
auto* _anchor = &cutlass::device_kernel<GemmKernel>;


// ===== COMPILED SASS (sm_100a) =====

	.target	sm_100a

	.elftype	@"ET_EXEC"


//--------------------- .note.nv.tkinfo           --------------------------
	.section	.note.nv.tkinfo,"",@"SHT_NOTE"
	.sectionflags	@"SHF_NOTE_NV_TKINFO"
	.tkinfo
        /*0018*/ 	.word	0x00000002
        /*0030*/ 	.string	""
        /*0030*/ 	.string	"ptxas"
        /*0030*/ 	.string	"Cuda compilation tools, release 13.0, V13.0.88"
        /*0030*/ 	.string	"Build cuda_13.0.r13.0/compiler.36424714_0"
        /*0030*/ 	.string	"-arch sm_100a -m 64 "



//--------------------- .note.nv.cuinfo           --------------------------
	.section	.note.nv.cuinfo,"",@"SHT_NOTE"
	.sectionflags	@"SHF_NOTE_NV_CUINFO"
        /*0018*/ 	.short	0x0002
        /*001a*/ 	.short	0x0064
        /*001c*/ 	.short	0x0082
	.zero		2


//--------------------- .nv.info                  --------------------------
	.section	.nv.info,"",@"SHT_CUDA_INFO"
	.align	4


	//----- nvinfo : EIATTR_REGCOUNT
	.align		4
        /*0000*/ 	.byte	0x04, 0x2f
        /*0002*/ 	.short	(.L_19 - .L_18)
	.align		4
.L_18:
        /*0004*/ 	.word	index@(_ZN7cutlass13device_kernelINS_4gemm6kernel13GemmUniversalIN4cute5tupleIJiiiiEEENS1_10collective13CollectiveMmaINS1_35MainloopSm100TmaUmmaWarpSpecializedILi4ELi2ELi4ENS5_IJNS4_1CILi2EEESB_NSA_ILi1EEEEEEEENS5_IJNSA_ILi64EEENSA_ILi128EEESG_EEENS_10bfloat16_tENS5_IJlSC_lEEESI_SJ_NS4_8TiledMMAINS4_8MMA_AtomIJNS4_20SM100_MMA_F16BF16_SSISI_SI_fLi64ELi128ELNS4_4UMMA5MajorE0ELSO_0ELNSN_7ScaleInE0ELSP_0EEEEEENS4_6LayoutINS5_IJSC_SC_SC_EEENS5_IJNSA_ILi0EEESU_SU_EEEEENS5_IJNS4_10UnderscoreESX_SX_EEEEENS4_23SM90_TMA_LOAD_MULTICASTENS4_14ComposedLayoutINS4_7SwizzleILi3ELi4ELi3EEENS4_18smem_ptr_flag_bitsILi16EEENSS_INS5_IJNSA_ILi8EEESF_EEENS5_IJSF_SC_EEEEEEEvNS4_8identityES10_S1A_vS1B_EENS_8epilogue10collective18CollectiveEpilogueINS1D_23Sm100TmaWarpSpecializedILi4ELi2ELi16ELb1ELb0EEEJSH_NS5_IJNSS_ISF_SC_EENSS_INSA_ILi32EEESC_EEEEESI_SJ_SI_SJ_NS1D_6fusion15FusionCallbacksIS1H_NS1M_17LinearCombinationISI_fSI_fLNS_15FloatRoundStyleE2EEESH_S1L_JEEENS4_5SM1004TMEM4LOAD26SM100_TMEM_LOAD_16dp256b4xENS4_13SM90_TMA_LOADENS11_INS12_ILi2ELi4ELi3EEES15_NSS_INS5_IJS16_S1J_EEENS5_IJS1J_SC_EEEEEEENS4_17SM75_U32x4_LDSM_NENS4_14SM90_TMA_STOREES21_NS4_17SM90_U32x4_STSM_NENS4_39AutoVectorizingCopyWithAssumedAlignmentILi128EEEEEEvvEEEEvNT_6ParamsE)
        /*0008*/ 	.word	0x00000044


	//----- nvinfo : EIATTR_FRAME_SIZE
	.align		4
.L_19:
        /*000c*/ 	.byte	0x04, 0x11
        /*000e*/ 	.short	(.L_21 - .L_20)
	.align		4
.L_20:
        /*0010*/ 	.word	index@($__internal_2_$__cuda_sm10x_tcgen05_guardrail_trap_unallocated_columns_being_dealloced)
        /*0014*/ 	.word	0x00000000


	//----- nvinfo : EIATTR_FRAME_SIZE
	.align		4
.L_21:
        /*0018*/ 	.byte	0x04, 0x11
        /*001a*/ 	.short	(.L_23 - .L_22)
	.align		4
.L_22:
        /*001c*/ 	.word	index@($__internal_1_$__cuda_sm10x_tcgen05_guardrail_trap_phase_invalid_during_alloc)
        /*0020*/ 	.word	0x00000000


	//----- nvinfo : EIATTR_FRAME_SIZE
	.align		4
.L_23:
        /*0024*/ 	.byte	0x04, 0x11
        /*0026*/ 	.short	(.L_25 - .L_24)
	.align		4
.L_24:
        /*0028*/ 	.word	index@($__internal_0_$__cuda_sm10x_tcgen05_guardrail_trap_col_being_dealloced_not_returned_by_alloc)
        /*002c*/ 	.word	0x00000000


	//----- nvinfo : EIATTR_FRAME_SIZE
	.align		4
.L_25:
        /*0030*/ 	.byte	0x04, 0x11
        /*0032*/ 	.short	(.L_27 - .L_26)
	.align		4
.L_26:
        /*0034*/ 	.word	index@(_ZN7cutlass13device_kernelINS_4gemm6kernel13GemmUniversalIN4cute5tupleIJiiiiEEENS1_10collective13CollectiveMmaINS1_35MainloopSm100TmaUmmaWarpSpecializedILi4ELi2ELi4ENS5_IJNS4_1CILi2EEESB_NSA_ILi1EEEEEEEENS5_IJNSA_ILi64EEENSA_ILi128EEESG_EEENS_10bfloat16_tENS5_IJlSC_lEEESI_SJ_NS4_8TiledMMAINS4_8MMA_AtomIJNS4_20SM100_MMA_F16BF16_SSISI_SI_fLi64ELi128ELNS4_4UMMA5MajorE0ELSO_0ELNSN_7ScaleInE0ELSP_0EEEEEENS4_6LayoutINS5_IJSC_SC_SC_EEENS5_IJNSA_ILi0EEESU_SU_EEEEENS5_IJNS4_10UnderscoreESX_SX_EEEEENS4_23SM90_TMA_LOAD_MULTICASTENS4_14ComposedLayoutINS4_7SwizzleILi3ELi4ELi3EEENS4_18smem_ptr_flag_bitsILi16EEENSS_INS5_IJNSA_ILi8EEESF_EEENS5_IJSF_SC_EEEEEEEvNS4_8identityES10_S1A_vS1B_EENS_8epilogue10collective18CollectiveEpilogueINS1D_23Sm100TmaWarpSpecializedILi4ELi2ELi16ELb1ELb0EEEJSH_NS5_IJNSS_ISF_SC_EENSS_INSA_ILi32EEESC_EEEEESI_SJ_SI_SJ_NS1D_6fusion15FusionCallbacksIS1H_NS1M_17LinearCombinationISI_fSI_fLNS_15FloatRoundStyleE2EEESH_S1L_JEEENS4_5SM1004TMEM4LOAD26SM100_TMEM_LOAD_16dp256b4xENS4_13SM90_TMA_LOADENS11_INS12_ILi2ELi4ELi3EEES15_NSS_INS5_IJS16_S1J_EEENS5_IJS1J_SC_EEEEEEENS4_17SM75_U32x4_LDSM_NENS4_14SM90_TMA_STOREES21_NS4_17SM90_U32x4_STSM_NENS4_39AutoVectorizingCopyWithAssumedAlignmentILi128EEEEEEvvEEEEvNT_6ParamsE)
        /*0038*/ 	.word	0x00000000


	//----- nvinfo : EIATTR_MIN_STACK_SIZE
	.align		4
.L_27:
        /*003c*/ 	.byte	0x04, 0x12
        /*003e*/ 	.short	(.L_29 - .L_28)
	.align		4
.L_28:
        /*0040*/ 	.word	index@(_ZN7cutlass13device_kernelINS_4gemm6kernel13GemmUniversalIN4cute5tupleIJiiiiEEENS1_10collective13CollectiveMmaINS1_35MainloopSm100TmaUmmaWarpSpecializedILi4ELi2ELi4ENS5_IJNS4_1CILi2EEESB_NSA_ILi1EEEEEEEENS5_IJNSA_ILi64EEENSA_ILi128EEESG_EEENS_10bfloat16_tENS5_IJlSC_lEEESI_SJ_NS4_8TiledMMAINS4_8MMA_AtomIJNS4_20SM100_MMA_F16BF16_SSISI_SI_fLi64ELi128ELNS4_4UMMA5MajorE0ELSO_0ELNSN_7ScaleInE0ELSP_0EEEEEENS4_6LayoutINS5_IJSC_SC_SC_EEENS5_IJNSA_ILi0EEESU_SU_EEEEENS5_IJNS4_10UnderscoreESX_SX_EEEEENS4_23SM90_TMA_LOAD_MULTICASTENS4_14ComposedLayoutINS4_7SwizzleILi3ELi4ELi3EEENS4_18smem_ptr_flag_bitsILi16EEENSS_INS5_IJNSA_ILi8EEESF_EEENS5_IJSF_SC_EEEEEEEvNS4_8identityES10_S1A_vS1B_EENS_8epilogue10collective18CollectiveEpilogueINS1D_23Sm100TmaWarpSpecializedILi4ELi2ELi16ELb1ELb0EEEJSH_NS5_IJNSS_ISF_SC_EENSS_INSA_ILi32EEESC_EEEEESI_SJ_SI_SJ_NS1D_6fusion15FusionCallbacksIS1H_NS1M_17LinearCombinationISI_fSI_fLNS_15FloatRoundStyleE2EEESH_S1L_JEEENS4_5SM1004TMEM4LOAD26SM100_TMEM_LOAD_16dp256b4xENS4_13SM90_TMA_LOADENS11_INS12_ILi2ELi4ELi3EEES15_NSS_INS5_IJS16_S1J_EEENS5_IJS1J_SC_EEEEEEENS4_17SM75_U32x4_LDSM_NENS4_14SM90_TMA_STOREES21_NS4_17SM90_U32x4_STSM_NENS4_39AutoVectorizingCopyWithAssumedAlignmentILi128EEEEEEvvEEEEvNT_6ParamsE)
        /*0044*/ 	.word	0x00000000
.L_29:


//--------------------- .nv.compat                --------------------------
	.section	.nv.compat,"",@"SHT_CUDA_COMPAT_INFO"
	.align	4
        /*0000*/ 	.byte	0x02, 0x09, 0x01, 0x00, 0x02, 0x02, 0x02, 0x00, 0x02, 0x05, 0x05, 0x00, 0x03, 0x07, 0x01, 0x01
        /*0010*/ 	.byte	0x02, 0x03, 0x01, 0x00, 0x02, 0x06, 0x01, 0x00, 0x04, 0x0b, 0x08, 0x00, 0x09, 0x00, 0x00, 0x00
        /*0020*/ 	.byte	0x00, 0x00, 0x00, 0x00


//--------------------- .nv.info._ZN7cutlass13device_kernelINS_4gemm6kernel13GemmUniversalIN4cute5tupleIJiiiiEEENS1_10collective13CollectiveMmaINS1_35MainloopSm100TmaUmmaWarpSpecializedILi4ELi2ELi4ENS5_IJNS4_1CILi2EEESB_NSA_ILi1EEEEEEEENS5_IJNSA_ILi64EEENSA_ILi128EEESG_EEENS_10bfloat16_tENS5_IJlSC_lEEESI_SJ_NS4_8TiledMMAINS4_8MMA_AtomIJNS4_20SM100_MMA_F16BF16_SSISI_SI_fLi64ELi128ELNS4_4UMMA5MajorE0ELSO_0ELNSN_7ScaleInE0ELSP_0EEEEEENS4_6LayoutINS5_IJSC_SC_SC_EEENS5_IJNSA_ILi0EEESU_SU_EEEEENS5_IJNS4_10UnderscoreESX_SX_EEEEENS4_23SM90_TMA_LOAD_MULTICASTENS4_14ComposedLayoutINS4_7SwizzleILi3ELi4ELi3EEENS4_18smem_ptr_flag_bitsILi16EEENSS_INS5_IJNSA_ILi8EEESF_EEENS5_IJSF_SC_EEEEEEEvNS4_8identityES10_S1A_vS1B_EENS_8epilogue10collective18CollectiveEpilogueINS1D_23Sm100TmaWarpSpecializedILi4ELi2ELi16ELb1ELb0EEEJSH_NS5_IJNSS_ISF_SC_EENSS_INSA_ILi32EEESC_EEEEESI_SJ_SI_SJ_NS1D_6fusion15FusionCallbacksIS1H_NS1M_17LinearCombinationISI_fSI_fLNS_15FloatRoundStyleE2EEESH_S1L_JEEENS4_5SM1004TMEM4LOAD26SM100_TMEM_LOAD_16dp256b4xENS4_13SM90_TMA_LOADENS11_INS12_ILi2ELi4ELi3EEES15_NSS_INS5_IJS16_S1J_EEENS5_IJS1J_SC_EEEEEEENS4_17SM75_U32x4_LDSM_NENS4_14SM90_TMA_STOREES21_NS4_17SM90_U32x4_STSM_NENS4_39AutoVectorizingCopyWithAssumedAlignmentILi128EEEEEEvvEEEEvNT_6ParamsE --------------------------
	.section	.nv.info._ZN7cutlass13device_kernelINS_4gemm6kernel13GemmUniversalIN4cute5tupleIJiiiiEEENS1_10collective13CollectiveMmaINS1_35MainloopSm100TmaUmmaWarpSpecializedILi4ELi2ELi4ENS5_IJNS4_1CILi2EEESB_NSA_ILi1EEEEEEEENS5_IJNSA_ILi64EEENSA_ILi128EEESG_EEENS_10bfloat16_tENS5_IJlSC_lEEESI_SJ_NS4_8TiledMMAINS4_8MMA_AtomIJNS4_20SM100_MMA_F16BF16_SSISI_SI_fLi64ELi128ELNS4_4UMMA5MajorE0ELSO_0ELNSN_7ScaleInE0ELSP_0EEEEEENS4_6LayoutINS5_IJSC_SC_SC_EEENS5_IJNSA_ILi0EEESU_SU_EEEEENS5_IJNS4_10UnderscoreESX_SX_EEEEENS4_23SM90_TMA_LOAD_MULTICASTENS4_14ComposedLayoutINS4_7SwizzleILi3ELi4ELi3EEENS4_18smem_ptr_flag_bitsILi16EEENSS_INS5_IJNSA_ILi8EEESF_EEENS5_IJSF_SC_EEEEEEEvNS4_8identityES10_S1A_vS1B_EENS_8epilogue10collective18CollectiveEpilogueINS1D_23Sm100TmaWarpSpecializedILi4ELi2ELi16ELb1ELb0EEEJSH_NS5_IJNSS_ISF_SC_EENSS_INSA_ILi32EEESC_EEEEESI_SJ_SI_SJ_NS1D_6fusion15FusionCallbacksIS1H_NS1M_17LinearCombinationISI_fSI_fLNS_15FloatRoundStyleE2EEESH_S1L_JEEENS4_5SM1004TMEM4LOAD26SM100_TMEM_LOAD_16dp256b4xENS4_13SM90_TMA_LOADENS11_INS12_ILi2ELi4ELi3EEES15_NSS_INS5_IJS16_S1J_EEENS5_IJS1J_SC_EEEEEEENS4_17SM75_U32x4_LDSM_NENS4_14SM90_TMA_STOREES21_NS4_17SM90_U32x4_STSM_NENS4_39AutoVectorizingCopyWithAssumedAlignmentILi128EEEEEEvvEEEEvNT_6ParamsE,"",@"SHT_CUDA_INFO"
	.sectionflags	@""
	.align	4


	//----- nvinfo : EIATTR_CUDA_API_VERSION
	.align		4
        /*0000*/ 	.byte	0x04, 0x37
        /*0002*/ 	.short	(.L_31 - .L_30)
.L_30:
        /*0004*/ 	.word	0x00000082


	//----- nvinfo : EIATTR_KPARAM_INFO
	.align		4
.L_31:
        /*0008*/ 	.byte	0x04, 0x17
        /*000a*/ 	.short	(.L_33 - .L_32)
.L_32:
        /*000c*/ 	.word	0x00000000
        /*0010*/ 	.short	0x0000
        /*0012*/ 	.short	0x0000
        /*0014*/ 	.byte	0x00, 0xf0, 0x01, 0x20


	//----- nvinfo : EIATTR_AT_ENTRY_FRAGMENTS
	.align		4
.L_33:
        /*0018*/ 	.byte	0x04, 0x4f
        /*001a*/ 	.short	(.L_35 - .L_34)


	//   ....[0]....
.L_34:
        /*001c*/ 	.word	0x00000006


	//----- nvinfo : EIATTR_RESERVED_SMEM_USED
	.align		4
.L_35:
        /*0020*/ 	.byte	0x01, 0x41
	.zero		2


	//----- nvinfo : EIATTR_SPARSE_MMA_MASK
	.align		4
        /*0024*/ 	.byte	0x03, 0x50
        /*0026*/ 	.short	0x0000


	//----- nvinfo : EIATTR_TCGEN05_1CTA_USED
	.align		4
        /*0028*/ 	.byte	0x01, 0x51
	.zero		2


	//----- nvinfo : EIATTR_MAXREG_COUNT
	.align		4
        /*002c*/ 	.byte	0x03, 0x1b
        /*002e*/ 	.short	0x00ff


	//----- nvinfo : EIATTR_NUM_BARRIERS
	.align		4
        /*0030*/ 	.byte	0x02, 0x4c
        /*0032*/ 	.byte	0x07
	.zero		1


	//----- nvinfo : EIATTR_EXTERNS
	.align		4
        /*0034*/ 	.byte	0x04, 0x0f
        /*0036*/ 	.short	(.L_37 - .L_36)


	//   ....[0]....
	.align		4
.L_36:
        /*0038*/ 	.word	index@(__assertfail)


	//----- nvinfo : EIATTR_MERCURY_ISA_VERSION
	.align		4
.L_37:
        /*003c*/ 	.byte	0x03, 0x5f
        /*003e*/ 	.short	0x0101


	//----- nvinfo : EIATTR_INT_WARP_WIDE_INSTR_OFFSETS
	.align		4
        /*0040*/ 	.byte	0x04, 0x31
        /*0042*/ 	.short	(.L_39 - .L_38)


	//   ....[0]....
.L_38:
        /*0044*/ 	.word	0x00004240


	//   ....[1]....
        /*0048*/ 	.word	0x00004270


	//   ....[2]....
        /*004c*/ 	.word	0x00004290


	//   ....[3]....
        /*0050*/ 	.word	0x00004dd0


	//   ....[4]....
        /*0054*/ 	.word	0x00004e40


	//   ....[5]....
        /*0058*/ 	.word	0x00004f20


	//   ....[6]....
        /*005c*/ 	.word	0x00004fa0


	//   ....[7]....
        /*0060*/ 	.word	0x000050a0


	//   ....[8]....
        /*0064*/ 	.word	0x00005120


	//   ....[9]....
        /*0068*/ 	.word	0x00005210


	//   ....[10]....
        /*006c*/ 	.word	0x000052c0


	//----- nvinfo : EIATTR_COOP_GROUP_MASK_REGIDS
	.align		4
.L_39:
        /*0070*/ 	.byte	0x04, 0x29
        /*0072*/ 	.short	(.L_41 - .L_40)


	//   ....[0]....
.L_40:
        /*0074*/ 	.word	0xffffffff


	//   ....[1]....
        /*0078*/ 	.word	0xffffffff


	//   ....[2]....
        /*007c*/ 	.word	0xffffffff


	//   ....[3]....
        /*0080*/ 	.word	0xffffffff


	//   ....[4]....
        /*0084*/ 	.word	0xffffffff


	//   ....[5]....
        /*0088*/ 	.word	0xffffffff


	//   ....[6]....
        /*008c*/ 	.word	0xffffffff


	//   ....[7]....
        /*0090*/ 	.word	0xffffffff


	//   ....[8]....
        /*0094*/ 	.word	0xffffffff


	//   ....[9]....
        /*0098*/ 	.word	0xffffffff


	//   ....[10]....
        /*009c*/ 	.word	0xffffffff


	//   ....[11]....
        /*00a0*/ 	.word	0xffffffff


	//   ....[12]....
        /*00a4*/ 	.word	0xffffffff


	//   ....[13]....
        /*00a8*/ 	.word	0xffffffff


	//----- nvinfo : EIATTR_COOP_GROUP_INSTR_OFFSETS
	.align		4
.L_41:
        /*00ac*/ 	.byte	0x04, 0x28
        /*00ae*/ 	.short	(.L_43 - .L_42)


	//   ....[0]....
.L_42:
        /*00b0*/ 	.word	0x00000080


	//   ....[1]....
        /*00b4*/ 	.word	0x000004f0


	//   ....[2]....
        /*00b8*/ 	.word	0x000006a0


	//   ....[3]....
        /*00bc*/ 	.word	0x00000840


	//   ....[4]....
        /*00c0*/ 	.word	0x00000940


	//   ....[5]....
        /*00c4*/ 	.word	0x00000ab0


	//   ....[6]....
        /*00c8*/ 	.word	0x00000c50


	//   ....[7]....
        /*00cc*/ 	.word	0x00000e00


	//   ....[8]....
        /*00d0*/ 	.word	0x000023c0


	//   ....[9]....
        /*00d4*/ 	.word	0x00003270


	//   ....[10]....
        /*00d8*/ 	.word	0x00003480


	//   ....[11]....
        /*00dc*/ 	.word	0x000034b0


	//   ....[12]....
        /*00e0*/ 	.word	0x00004120


	//   ....[13]....
        /*00e4*/ 	.word	0x00004350


	//----- nvinfo : EIATTR_VRC_CTA_INIT_COUNT
	.align		4
.L_43:
        /*00e8*/ 	.byte	0x02, 0x4a
        /*00ea*/ 	.byte	0x80
	.zero		1


	//----- nvinfo : EIATTR_SYSCALL_OFFSETS
	.align		4
        /*00ec*/ 	.byte	0x04, 0x46
        /*00ee*/ 	.short	(.L_45 - .L_44)


	//   ....[0]....
.L_44:
        /*00f0*/ 	.word	0x00005f50


	//   ....[1]....
        /*00f4*/ 	.word	0x00006040


	//   ....[2]....
        /*00f8*/ 	.word	0x00006800


	//   ....[3]....
        /*00fc*/ 	.word	0x000070b0


	//   ....[4]....
        /*0100*/ 	.word	0x00007940


	//   ....[5]....
        /*0104*/ 	.word	0x000081d0


	//----- nvinfo : EIATTR_MBARRIER_INSTR_OFFSETS
	.align		4
.L_45:
        /*0108*/ 	.byte	0x04, 0x39
        /*010a*/ 	.short	(.L_47 - .L_46)


	//   ....[0]....
.L_46:
        /*010c*/ 	.word	0x00000610
        /*0110*/ 	.word	0x000000ff
        /*0114*/ 	.word	0x00000000
        /*0118*/ 	.short	0x0100
        /*011a*/ 	.byte	0x04
	.zero		1


	//   ....[1]....
        /*011c*/ 	.word	0x00000620
        /*0120*/ 	.word	0x000000ff
        /*0124*/ 	.word	0x00000020
        /*0128*/ 	.short	0x0100
        /*012a*/ 	.byte	0x04
	.zero		1


	//   ....[2]....
        /*012c*/ 	.word	0x00000630
        /*0130*/ 	.word	0x000000ff
        /*0134*/ 	.word	0x00000008
        /*0138*/ 	.short	0x0100
        /*013a*/ 	.byte	0x04
	.zero		1


	//   ....[3]....
        /*013c*/ 	.word	0x00000640
        /*0140*/ 	.word	0x000000ff
        /*0144*/ 	.word	0x00000028
        /*0148*/ 	.short	0x0100
        /*014a*/ 	.byte	0x04
	.zero		1


	//   ....[4]....
        /*014c*/ 	.word	0x00000650
        /*0150*/ 	.word	0x000000ff
        /*0154*/ 	.word	0x00000010
        /*0158*/ 	.short	0x0100
        /*015a*/ 	.byte	0x04
	.zero		1


	//   ....[5]....
        /*015c*/ 	.word	0x00000660
        /*0160*/ 	.word	0x000000ff
        /*0164*/ 	.word	0x00000030
        /*0168*/ 	.short	0x0100
        /*016a*/ 	.byte	0x04
	.zero		1


	//   ....[6]....
        /*016c*/ 	.word	0x00000670
        /*0170*/ 	.word	0x000000ff
        /*0174*/ 	.word	0x00000018
        /*0178*/ 	.short	0x0100
        /*017a*/ 	.byte	0x04
	.zero		1


	//   ....[7]....
        /*017c*/ 	.word	0x00000680
        /*0180*/ 	.word	0x000000ff
        /*0184*/ 	.word	0x00000038
        /*0188*/ 	.short	0x0100
        /*018a*/ 	.byte	0x04
	.zero		1


	//   ....[8]....
        /*018c*/ 	.word	0x000007b0
        /*0190*/ 	.word	0x000000ff
        /*0194*/ 	.word	0x00000040
        /*0198*/ 	.short	0x0100
        /*019a*/ 	.byte	0x04
	.zero		1


	//   ....[9]....
        /*019c*/ 	.word	0x000007c0
        /*01a0*/ 	.word	0x000000ff
        /*01a4*/ 	.word	0x00000060
        /*01a8*/ 	.short	0x0100
        /*01aa*/ 	.byte	0x04
	.zero		1


	//   ....[10]....
        /*01ac*/ 	.word	0x000007d0
        /*01b0*/ 	.word	0x000000ff
        /*01b4*/ 	.word	0x00000048
        /*01b8*/ 	.short	0x0100
        /*01ba*/ 	.byte	0x04
	.zero		1


	//   ....[11]....
        /*01bc*/ 	.word	0x000007e0
        /*01c0*/ 	.word	0x000000ff
        /*01c4*/ 	.word	0x00000068
        /*01c8*/ 	.short	0x0100
        /*01ca*/ 	.byte	0x04
	.zero		1


	//   ....[12]....
        /*01cc*/ 	.word	0x000007f0
        /*01d0*/ 	.word	0x000000ff
        /*01d4*/ 	.word	0x00000050
        /*01d8*/ 	.short	0x0100
        /*01da*/ 	.byte	0x04
	.zero		1


	//   ....[13]....
        /*01dc*/ 	.word	0x00000800
        /*01e0*/ 	.word	0x000000ff
        /*01e4*/ 	.word	0x00000070
        /*01e8*/ 	.short	0x0100
        /*01ea*/ 	.byte	0x04
	.zero		1


	//   ....[14]....
        /*01ec*/ 	.word	0x00000810
        /*01f0*/ 	.word	0x000000ff
        /*01f4*/ 	.word	0x00000058
        /*01f8*/ 	.short	0x0100
        /*01fa*/ 	.byte	0x04
	.zero		1


	//   ....[15]....
        /*01fc*/ 	.word	0x00000820
        /*0200*/ 	.word	0x000000ff
        /*0204*/ 	.word	0x00000078
        /*0208*/ 	.short	0x0100
        /*020a*/ 	.byte	0x04
	.zero		1


	//   ....[16]....
        /*020c*/ 	.word	0x00000910
        /*0210*/ 	.word	0x000000ff
        /*0214*/ 	.word	0x00000080
        /*0218*/ 	.short	0x0100
        /*021a*/ 	.byte	0x06
	.zero		1


	//   ....[17]....
        /*021c*/ 	.word	0x00000920
        /*0220*/ 	.word	0x000000ff
        /*0224*/ 	.word	0x00000088
        /*0228*/ 	.short	0x0100
        /*022a*/ 	.byte	0x06
	.zero		1


	//   ....[18]....
        /*022c*/ 	.word	0x00000a60
        /*0230*/ 	.word	0x000000ff
        /*0234*/ 	.word	0x00000090
        /*0238*/ 	.short	0x0100
        /*023a*/ 	.byte	0x06
	.zero		1


	//   ....[19]....
        /*023c*/ 	.word	0x00000a70
        /*0240*/ 	.word	0x000000ff
        /*0244*/ 	.word	0x000000a0
        /*0248*/ 	.short	0x0100
        /*024a*/ 	.byte	0x06
	.zero		1


	//   ....[20]....
        /*024c*/ 	.word	0x00000a80
        /*0250*/ 	.word	0x000000ff
        /*0254*/ 	.word	0x00000098
        /*0258*/ 	.short	0x0100
        /*025a*/ 	.byte	0x06
	.zero		1


	//   ....[21]....
        /*025c*/ 	.word	0x00000a90
        /*0260*/ 	.word	0x000000ff
        /*0264*/ 	.word	0x000000a8
        /*0268*/ 	.short	0x0100
        /*026a*/ 	.byte	0x06
	.zero		1


	//   ....[22]....
        /*026c*/ 	.word	0x00000bc0
        /*0270*/ 	.word	0x000000ff
        /*0274*/ 	.word	0x000000b0
        /*0278*/ 	.short	0x0100
        /*027a*/ 	.byte	0x04
	.zero		1


	//   ....[23]....
        /*027c*/ 	.word	0x00000bd0
        /*0280*/ 	.word	0x000000ff
        /*0284*/ 	.word	0x000000d0
        /*0288*/ 	.short	0x0100
        /*028a*/ 	.byte	0x04
	.zero		1


	//   ....[24]....
        /*028c*/ 	.word	0x00000be0
        /*0290*/ 	.word	0x000000ff
        /*0294*/ 	.word	0x000000b8
        /*0298*/ 	.short	0x0100
        /*029a*/ 	.byte	0x04
	.zero		1


	//   ....[25]....
        /*029c*/ 	.word	0x00000bf0
        /*02a0*/ 	.word	0x000000ff
        /*02a4*/ 	.word	0x000000d8
        /*02a8*/ 	.short	0x0100
        /*02aa*/ 	.byte	0x04
	.zero		1


	//   ....[26]....
        /*02ac*/ 	.word	0x00000c00
        /*02b0*/ 	.word	0x000000ff
        /*02b4*/ 	.word	0x000000c0
        /*02b8*/ 	.short	0x0100
        /*02ba*/ 	.byte	0x04
	.zero		1


	//   ....[27]....
        /*02bc*/ 	.word	0x00000c10
        /*02c0*/ 	.word	0x000000ff
        /*02c4*/ 	.word	0x000000e0
        /*02c8*/ 	.short	0x0100
        /*02ca*/ 	.byte	0x04
	.zero		1


	//   ....[28]....
        /*02cc*/ 	.word	0x00000c20
        /*02d0*/ 	.word	0x000000ff
        /*02d4*/ 	.word	0x000000c8
        /*02d8*/ 	.short	0x0100
        /*02da*/ 	.byte	0x04
	.zero		1


	//   ....[29]....
        /*02dc*/ 	.word	0x00000c30
        /*02e0*/ 	.word	0x000000ff
        /*02e4*/ 	.word	0x000000e8
        /*02e8*/ 	.short	0x0100
        /*02ea*/ 	.byte	0x04
	.zero		1


	//   ....[30]....
        /*02ec*/ 	.word	0x00000d20
        /*02f0*/ 	.word	0x000000ff
        /*02f4*/ 	.word	0x000000f0
        /*02f8*/ 	.short	0x0100
        /*02fa*/ 	.byte	0x04
	.zero		1


	//   ....[31]....
        /*02fc*/ 	.word	0x00000d30
        /*0300*/ 	.word	0x000000ff
        /*0304*/ 	.word	0x00000100
        /*0308*/ 	.short	0x0100
        /*030a*/ 	.byte	0x04
	.zero		1


	//   ....[32]....
        /*030c*/ 	.word	0x00000d40
        /*0310*/ 	.word	0x000000ff
        /*0314*/ 	.word	0x000000f8
        /*0318*/ 	.short	0x0100
        /*031a*/ 	.byte	0x04
	.zero		1


	//   ....[33]....
        /*031c*/ 	.word	0x00000d50
        /*0320*/ 	.word	0x000000ff
        /*0324*/ 	.word	0x00000108
        /*0328*/ 	.short	0x0100
        /*032a*/ 	.byte	0x04
	.zero		1


	//   ....[34]....
        /*032c*/ 	.word	0x000019d0
        /*0330*/ 	.word	0x00000000
        /*0334*/ 	.word	0x00000100
        /*0338*/ 	.short	0x010a
        /*033a*/ 	.byte	0xff
	.zero		1


	//   ....[35]....
        /*033c*/ 	.word	0x00001a00
        /*0340*/ 	.word	0x00000000
        /*0344*/ 	.word	0x000000f0
        /*0348*/ 	.short	0x0101
        /*034a*/ 	.byte	0xff
	.zero		1


	//   ....[36]....
        /*034c*/ 	.word	0x00001ae0
        /*0350*/ 	.word	0x000000ff
        /*0354*/ 	.word	0x00000020
        /*0358*/ 	.short	0x010a
        /*035a*/ 	.byte	0x04
	.zero		1


	//   ....[37]....
        /*035c*/ 	.word	0x00001b60
        /*0360*/ 	.word	0x000000ff
        /*0364*/ 	.word	0x00000020
        /*0368*/ 	.short	0x010a
        /*036a*/ 	.byte	0x21
	.zero		1


	//   ....[38]....
        /*036c*/ 	.word	0x00001ca0
        /*0370*/ 	.word	0x000000ff
        /*0374*/ 	.word	0x00000020
        /*0378*/ 	.short	0x010a
        /*037a*/ 	.byte	0x04
	.zero		1


	//   ....[39]....
        /*037c*/ 	.word	0x00001f50
        /*0380*/ 	.word	0x000000ff
        /*0384*/ 	.word	0x00000088
        /*0388*/ 	.short	0x0101
        /*038a*/ 	.byte	0x15
	.zero		1


	//   ....[40]....
        /*038c*/ 	.word	0x00001f70
        /*0390*/ 	.word	0x000000ff
        /*0394*/ 	.word	0x00000020
        /*0398*/ 	.short	0x010a
        /*039a*/ 	.byte	0x04
	.zero		1


	//   ....[41]....
        /*039c*/ 	.word	0x00001ff0
        /*03a0*/ 	.word	0x000000ff
        /*03a4*/ 	.word	0x00000020
        /*03a8*/ 	.short	0x010a
        /*03aa*/ 	.byte	0x21
	.zero		1


	//   ....[42]....
        /*03ac*/ 	.word	0x00002130
        /*03b0*/ 	.word	0x000000ff
        /*03b4*/ 	.word	0x00000020
        /*03b8*/ 	.short	0x010a
        /*03ba*/ 	.byte	0x04
	.zero		1


	//   ....[43]....
        /*03bc*/ 	.word	0x000023f0
        /*03c0*/ 	.word	0x00000003
        /*03c4*/ 	.word	0x00000090
        /*03c8*/ 	.short	0x010a
        /*03ca*/ 	.byte	0xff
	.zero		1


	//   ....[44]....
        /*03cc*/ 	.word	0x00002540
        /*03d0*/ 	.word	0x00000000
        /*03d4*/ 	.word	0x00000000
        /*03d8*/ 	.short	0x0101
        /*03da*/ 	.byte	0xff
	.zero		1


	//   ....[45]....
        /*03dc*/ 	.word	0x00002af0
        /*03e0*/ 	.word	0x000000ff
        /*03e4*/ 	.word	0x00000000
        /*03e8*/ 	.short	0x010a
        /*03ea*/ 	.byte	0x04
	.zero		1


	//   ....[46]....
        /*03ec*/ 	.word	0x00002b80
        /*03f0*/ 	.word	0x000000ff
        /*03f4*/ 	.word	0x00000000
        /*03f8*/ 	.short	0x010a
        /*03fa*/ 	.byte	0x05
	.zero		1


	//   ....[47]....
        /*03fc*/ 	.word	0x00002c10
        /*0400*/ 	.word	0x000000ff
        /*0404*/ 	.word	0x00000000
        /*0408*/ 	.short	0x010a
        /*040a*/ 	.byte	0x05
	.zero		1


	//   ....[48]....
        /*040c*/ 	.word	0x00002cb0
        /*0410*/ 	.word	0x00000000
        /*0414*/ 	.word	0x00000000
        /*0418*/ 	.short	0x010a
        /*041a*/ 	.byte	0xff
	.zero		1


	//   ....[49]....
        /*041c*/ 	.word	0x00002dd0
        /*0420*/ 	.word	0x00000002
        /*0424*/ 	.word	0x000000f0
        /*0428*/ 	.short	0x010a
        /*042a*/ 	.byte	0xff
	.zero		1


	//   ....[50]....
        /*042c*/ 	.word	0x00002e40
        /*0430*/ 	.word	0x00000002
        /*0434*/ 	.word	0x00000000
        /*0438*/ 	.short	0x0101
        /*043a*/ 	.byte	0xff
	.zero		1


	//   ....[51]....
        /*043c*/ 	.word	0x00002e60
        /*0440*/ 	.word	0x000000ff
        /*0444*/ 	.word	0x000000a0
        /*0448*/ 	.short	0x010a
        /*044a*/ 	.byte	0x04
	.zero		1


	//   ....[52]....
        /*044c*/ 	.word	0x00002f80
        /*0450*/ 	.word	0x00000002
        /*0454*/ 	.word	0x00000090
        /*0458*/ 	.short	0x010a
        /*045a*/ 	.byte	0xff
	.zero		1


	//   ....[53]....
        /*045c*/ 	.word	0x00003080
        /*0460*/ 	.word	0x00000002
        /*0464*/ 	.word	0x00000000
        /*0468*/ 	.short	0x0101
        /*046a*/ 	.byte	0xff
	.zero		1


	//   ....[54]....
        /*046c*/ 	.word	0x00003110
        /*0470*/ 	.word	0x000000ff
        /*0474*/ 	.word	0x000000a0
        /*0478*/ 	.short	0x0106
        /*047a*/ 	.byte	0x04
	.zero		1


	//   ....[55]....
        /*047c*/ 	.word	0x00003130
        /*0480*/ 	.word	0x000000ff
        /*0484*/ 	.word	0x000000a0
        /*0488*/ 	.short	0x010a
        /*048a*/ 	.byte	0x04
	.zero		1


	//   ....[56]....
        /*048c*/ 	.word	0x000031c0
        /*0490*/ 	.word	0x000000ff
        /*0494*/ 	.word	0x000000a0
        /*0498*/ 	.short	0x0106
        /*049a*/ 	.byte	0x07
	.zero		1


	//   ....[57]....
        /*049c*/ 	.word	0x00003200
        /*04a0*/ 	.word	0x00000000
        /*04a4*/ 	.word	0x000000a0
        /*04a8*/ 	.short	0x010a
        /*04aa*/ 	.byte	0xff
	.zero		1


	//   ....[58]....
        /*04ac*/ 	.word	0x000037d0
        /*04b0*/ 	.word	0x00000000
        /*04b4*/ 	.word	0x00000090
        /*04b8*/ 	.short	0x010a
        /*04ba*/ 	.byte	0xff
	.zero		1


	//   ....[59]....
        /*04bc*/ 	.word	0x000038d0
        /*04c0*/ 	.word	0x00000003
        /*04c4*/ 	.word	0x00000000
        /*04c8*/ 	.short	0x0101
        /*04ca*/ 	.byte	0xff
	.zero		1


	//   ....[60]....
        /*04cc*/ 	.word	0x000038e0
        /*04d0*/ 	.word	0x000000ff
        /*04d4*/ 	.word	0x00000000
        /*04d8*/ 	.short	0x010a
        /*04da*/ 	.byte	0x04
	.zero		1


	//   ....[61]....
        /*04dc*/ 	.word	0x00003960
        /*04e0*/ 	.word	0x000000ff
        /*04e4*/ 	.word	0x000000d0
        /*04e8*/ 	.short	0x010a
        /*04ea*/ 	.byte	0x2e
	.zero		1


	//   ....[62]....
        /*04ec*/ 	.word	0x00003a40
        /*04f0*/ 	.word	0x000000ff
        /*04f4*/ 	.word	0x00000000
        /*04f8*/ 	.short	0x010a
        /*04fa*/ 	.byte	0x07
	.zero		1


	//   ....[63]....
        /*04fc*/ 	.word	0x00003b80
        /*0500*/ 	.word	0x000000ff
        /*0504*/ 	.word	0x00000000
        /*0508*/ 	.short	0x010a
        /*050a*/ 	.byte	0x04
	.zero		1


	//   ....[64]....
        /*050c*/ 	.word	0x00003f50
        /*0510*/ 	.word	0x000000ff
        /*0514*/ 	.word	0x00000000
        /*0518*/ 	.short	0x010a
        /*051a*/ 	.byte	0x04
	.zero		1


	//   ....[65]....
        /*051c*/ 	.word	0x00003fe0
        /*0520*/ 	.word	0x000000ff
        /*0524*/ 	.word	0x00000000
        /*0528*/ 	.short	0x010a
        /*052a*/ 	.byte	0x05
	.zero		1


	//   ....[66]....
        /*052c*/ 	.word	0x00004070
        /*0530*/ 	.word	0x000000ff
        /*0534*/ 	.word	0x00000000
        /*0538*/ 	.short	0x010a
        /*053a*/ 	.byte	0x05
	.zero		1


	//   ....[67]....
        /*053c*/ 	.word	0x00004100
        /*0540*/ 	.word	0x000000ff
        /*0544*/ 	.word	0x00000000
        /*0548*/ 	.short	0x010a
        /*054a*/ 	.byte	0x04
	.zero		1


	//   ....[68]....
        /*054c*/ 	.word	0x000045d0
        /*0550*/ 	.word	0x0000000c
        /*0554*/ 	.word	0x00000090
        /*0558*/ 	.short	0x010a
        /*055a*/ 	.byte	0xff
	.zero		1


	//   ....[69]....
        /*055c*/ 	.word	0x00004740
        /*0560*/ 	.word	0x00000000
        /*0564*/ 	.word	0x00000000
        /*0568*/ 	.short	0x0101
        /*056a*/ 	.byte	0xff
	.zero		1


	//   ....[70]....
        /*056c*/ 	.word	0x00004bd0
        /*0570*/ 	.word	0x000000ff
        /*0574*/ 	.word	0x00000088
        /*0578*/ 	.short	0x010a
        /*057a*/ 	.byte	0x15
	.zero		1


	//   ....[71]....
        /*057c*/ 	.word	0x00004d50
        /*0580*/ 	.word	0x000000ff
        /*0584*/ 	.word	0x00000060
        /*0588*/ 	.short	0x010a
        /*058a*/ 	.byte	0x15
	.zero		1


	//   ....[72]....
        /*058c*/ 	.word	0x00004ed0
        /*0590*/ 	.word	0x000000ff
        /*0594*/ 	.word	0x00000040
        /*0598*/ 	.short	0x010b
        /*059a*/ 	.byte	0x15
	.zero		1


	//   ....[73]....
        /*059c*/ 	.word	0x00004ee0
        /*05a0*/ 	.word	0x000000ff
        /*05a4*/ 	.word	0x00000000
        /*05a8*/ 	.short	0x0101
        /*05aa*/ 	.byte	0x06
	.zero		1


	//   ....[74]....
        /*05ac*/ 	.word	0x00004ef0
        /*05b0*/ 	.word	0x000000ff
        /*05b4*/ 	.word	0x00000068
        /*05b8*/ 	.short	0x010a
        /*05ba*/ 	.byte	0x15
	.zero		1


	//   ....[75]....
        /*05bc*/ 	.word	0x00005050
        /*05c0*/ 	.word	0x000000ff
        /*05c4*/ 	.word	0x00000048
        /*05c8*/ 	.short	0x010b
        /*05ca*/ 	.byte	0x15
	.zero		1


	//   ....[76]....
        /*05cc*/ 	.word	0x00005060
        /*05d0*/ 	.word	0x000000ff
        /*05d4*/ 	.word	0x00000000
        /*05d8*/ 	.short	0x0101
        /*05da*/ 	.byte	0x06
	.zero		1


	//   ....[77]....
        /*05dc*/ 	.word	0x00005070
        /*05e0*/ 	.word	0x000000ff
        /*05e4*/ 	.word	0x00000070
        /*05e8*/ 	.short	0x010a
        /*05ea*/ 	.byte	0x15
	.zero		1


	//   ....[78]....
        /*05ec*/ 	.word	0x000051c0
        /*05f0*/ 	.word	0x000000ff
        /*05f4*/ 	.word	0x00000050
        /*05f8*/ 	.short	0x010b
        /*05fa*/ 	.byte	0x15
	.zero		1


	//   ....[79]....
        /*05fc*/ 	.word	0x000051d0
        /*0600*/ 	.word	0x000000ff
        /*0604*/ 	.word	0x00000000
        /*0608*/ 	.short	0x0101
        /*060a*/ 	.byte	0x06
	.zero		1


	//   ....[80]....
        /*060c*/ 	.word	0x000051e0
        /*0610*/ 	.word	0x000000ff
        /*0614*/ 	.word	0x00000078
        /*0618*/ 	.short	0x010a
        /*061a*/ 	.byte	0x15
	.zero		1


	//   ....[81]....
        /*061c*/ 	.word	0x000053d0
        /*0620*/ 	.word	0x000000ff
        /*0624*/ 	.word	0x00000058
        /*0628*/ 	.short	0x010b
        /*062a*/ 	.byte	0x15
	.zero		1


	//   ....[82]....
        /*062c*/ 	.word	0x000053e0
        /*0630*/ 	.word	0x000000ff
        /*0634*/ 	.word	0x00000000
        /*0638*/ 	.short	0x0101
        /*063a*/ 	.byte	0x25
	.zero		1


	//   ....[83]....
        /*063c*/ 	.word	0x00005410
        /*0640*/ 	.word	0x000000ff
        /*0644*/ 	.word	0x00000060
        /*0648*/ 	.short	0x010a
        /*064a*/ 	.byte	0x15
	.zero		1


	//   ....[84]....
        /*064c*/ 	.word	0x00005430
        /*0650*/ 	.word	0x000000ff
        /*0654*/ 	.word	0x00000068
        /*0658*/ 	.short	0x010a
        /*065a*/ 	.byte	0x15
	.zero		1


	//   ....[85]....
        /*065c*/ 	.word	0x00005450
        /*0660*/ 	.word	0x000000ff
        /*0664*/ 	.word	0x00000070
        /*0668*/ 	.short	0x010a
        /*066a*/ 	.byte	0x15
	.zero		1


	//   ....[86]....
        /*066c*/ 	.word	0x00005490
        /*0670*/ 	.word	0x00000000
        /*0674*/ 	.word	0x00000078
        /*0678*/ 	.short	0x010a
        /*067a*/ 	.byte	0xff
	.zero		1


	//   ....[87]....
        /*067c*/ 	.word	0x000057e0
        /*0680*/ 	.word	0x00000003
        /*0684*/ 	.word	0x00000090
        /*0688*/ 	.short	0x010a
        /*068a*/ 	.byte	0xff
	.zero		1


	//   ....[88]....
        /*068c*/ 	.word	0x00005960
        /*0690*/ 	.word	0x00000000
        /*0694*/ 	.word	0x00000000
        /*0698*/ 	.short	0x0101
        /*069a*/ 	.byte	0xff
	.zero		1


	//   ....[89]....
        /*069c*/ 	.word	0x000064b0
        /*06a0*/ 	.word	0x000000ff
        /*06a4*/ 	.word	0x00000040
        /*06a8*/ 	.short	0x010a
        /*06aa*/ 	.byte	0x2c
	.zero		1


	//   ....[90]....
        /*06ac*/ 	.word	0x000064f0
        /*06b0*/ 	.word	0x0000001a
        /*06b4*/ 	.word	0x000000b0
        /*06b8*/ 	.short	0x010a
        /*06ba*/ 	.byte	0xff
	.zero		1


	//   ....[91]....
        /*06bc*/ 	.word	0x00006600
        /*06c0*/ 	.word	0x000000ff
        /*06c4*/ 	.word	0x00000040
        /*06c8*/ 	.short	0x010a
        /*06ca*/ 	.byte	0x2c
	.zero		1


	//   ....[92]....
        /*06cc*/ 	.word	0x000066e0
        /*06d0*/ 	.word	0x0000001a
        /*06d4*/ 	.word	0x000000b0
        /*06d8*/ 	.short	0x010a
        /*06da*/ 	.byte	0xff
	.zero		1


	//   ....[93]....
        /*06dc*/ 	.word	0x00006e10
        /*06e0*/ 	.word	0x00000000
        /*06e4*/ 	.word	0x00000000
        /*06e8*/ 	.short	0x0101
        /*06ea*/ 	.byte	0xff
	.zero		1


	//   ....[94]....
        /*06ec*/ 	.word	0x00006e20
        /*06f0*/ 	.word	0x00000002
        /*06f4*/ 	.word	0x00000040
        /*06f8*/ 	.short	0x010a
        /*06fa*/ 	.byte	0xff
	.zero		1


	//   ....[95]....
        /*06fc*/ 	.word	0x00006ee0
        /*0700*/ 	.word	0x00000002
        /*0704*/ 	.word	0x00000040
        /*0708*/ 	.short	0x010a
        /*070a*/ 	.byte	0xff
	.zero		1


	//   ....[96]....
        /*070c*/ 	.word	0x000076a0
        /*0710*/ 	.word	0x00000000
        /*0714*/ 	.word	0x00000000
        /*0718*/ 	.short	0x0101
        /*071a*/ 	.byte	0xff
	.zero		1


	//   ....[97]....
        /*071c*/ 	.word	0x000076c0
        /*0720*/ 	.word	0x00000002
        /*0724*/ 	.word	0x00000040
        /*0728*/ 	.short	0x010a
        /*072a*/ 	.byte	0xff
	.zero		1


	//   ....[98]....
        /*072c*/ 	.word	0x00007770
        /*0730*/ 	.word	0x00000002
        /*0734*/ 	.word	0x00000040
        /*0738*/ 	.short	0x010a
        /*073a*/ 	.byte	0xff
	.zero		1


	//   ....[99]....
        /*073c*/ 	.word	0x00007f30
        /*0740*/ 	.word	0x00000000
        /*0744*/ 	.word	0x00000000
        /*0748*/ 	.short	0x0101
        /*074a*/ 	.byte	0xff
	.zero		1


	//   ....[100]....
        /*074c*/ 	.word	0x00007f50
        /*0750*/ 	.word	0x00000003
        /*0754*/ 	.word	0x00000040
        /*0758*/ 	.short	0x010a
        /*075a*/ 	.byte	0xff
	.zero		1


	//   ....[101]....
        /*075c*/ 	.word	0x00008000
        /*0760*/ 	.word	0x00000003
        /*0764*/ 	.word	0x00000040
        /*0768*/ 	.short	0x010a
        /*076a*/ 	.byte	0xff
	.zero		1


	//   ....[102]....
        /*076c*/ 	.word	0x000083a0
        /*0770*/ 	.word	0x000000ff
        /*0774*/ 	.word	0x00000000
        /*0778*/ 	.short	0x0101
        /*077a*/ 	.byte	0x04
	.zero		1


	//   ....[103]....
        /*077c*/ 	.word	0x00008820
        /*0780*/ 	.word	0x00000000
        /*0784*/ 	.word	0x00000000
        /*0788*/ 	.short	0x0101
        /*078a*/ 	.byte	0xff
	.zero		1


	//   ....[104]....
        /*078c*/ 	.word	0x00008ab0
        /*0790*/ 	.word	0x000000ff
        /*0794*/ 	.word	0x00000000
        /*0798*/ 	.short	0x0101
        /*079a*/ 	.byte	0x04
	.zero		1


	//   ....[105]....
        /*079c*/ 	.word	0x00008ad0
        /*07a0*/ 	.word	0x00000000
        /*07a4*/ 	.word	0x00000100
        /*07a8*/ 	.short	0x010a
        /*07aa*/ 	.byte	0xff
	.zero		1


	//   ....[106]....
        /*07ac*/ 	.word	0x00008b30
        /*07b0*/ 	.word	0x00000000
        /*07b4*/ 	.word	0x00000020
        /*07b8*/ 	.short	0x010a
        /*07ba*/ 	.byte	0xff
	.zero		1


	//   ....[107]....
        /*07bc*/ 	.word	0x00008b90
        /*07c0*/ 	.word	0x00000000
        /*07c4*/ 	.word	0x00000020
        /*07c8*/ 	.short	0x010a
        /*07ca*/ 	.byte	0xff
	.zero		1


	//   ....[108]....
        /*07cc*/ 	.word	0x00008be0
        /*07d0*/ 	.word	0x00000003
        /*07d4*/ 	.word	0x00000090
        /*07d8*/ 	.short	0x010a
        /*07da*/ 	.byte	0xff
	.zero		1


	//   ....[109]....
        /*07dc*/ 	.word	0x00008c40
        /*07e0*/ 	.word	0x00000000
        /*07e4*/ 	.word	0x00000000
        /*07e8*/ 	.short	0x010a
        /*07ea*/ 	.byte	0xff
	.zero		1


	//   ....[110]....
        /*07ec*/ 	.word	0x00008ca0
        /*07f0*/ 	.word	0x00000000
        /*07f4*/ 	.word	0x00000000
        /*07f8*/ 	.short	0x010a
        /*07fa*/ 	.byte	0xff
	.zero		1


	//   ....[111]....
        /*07fc*/ 	.word	0x00008d00
        /*0800*/ 	.word	0x00000000
        /*0804*/ 	.word	0x00000000
        /*0808*/ 	.short	0x010a
        /*080a*/ 	.byte	0xff
	.zero		1


	//   ....[112]....
        /*080c*/ 	.word	0x00008d50
        /*0810*/ 	.word	0x00000002
        /*0814*/ 	.word	0x000000f0
        /*0818*/ 	.short	0x010a
        /*081a*/ 	.byte	0xff
	.zero		1


	//   ....[113]....
        /*081c*/ 	.word	0x00008db0
        /*0820*/ 	.word	0x00000002
        /*0824*/ 	.word	0x000000a0
        /*0828*/ 	.short	0x010a
        /*082a*/ 	.byte	0xff
	.zero		1


	//   ....[114]....
        /*082c*/ 	.word	0x00008e00
        /*0830*/ 	.word	0x00000002
        /*0834*/ 	.word	0x00000090
        /*0838*/ 	.short	0x010a
        /*083a*/ 	.byte	0xff
	.zero		1


	//   ....[115]....
        /*083c*/ 	.word	0x00008e60
        /*0840*/ 	.word	0x00000000
        /*0844*/ 	.word	0x000000a0
        /*0848*/ 	.short	0x010a
        /*084a*/ 	.byte	0xff
	.zero		1


	//   ....[116]....
        /*084c*/ 	.word	0x00008eb0
        /*0850*/ 	.word	0x00000000
        /*0854*/ 	.word	0x00000090
        /*0858*/ 	.short	0x010a
        /*085a*/ 	.byte	0xff
	.zero		1


	//   ....[117]....
        /*085c*/ 	.word	0x00008f10
        /*0860*/ 	.word	0x00000002
        /*0864*/ 	.word	0x000000d0
        /*0868*/ 	.short	0x010a
        /*086a*/ 	.byte	0xff
	.zero		1


	//   ....[118]....
        /*086c*/ 	.word	0x00008f70
        /*0870*/ 	.word	0x00000000
        /*0874*/ 	.word	0x00000000
        /*0878*/ 	.short	0x010a
        /*087a*/ 	.byte	0xff
	.zero		1


	//   ....[119]....
        /*087c*/ 	.word	0x00008fd0
        /*0880*/ 	.word	0x00000000
        /*0884*/ 	.word	0x00000000
        /*0888*/ 	.short	0x010a
        /*088a*/ 	.byte	0xff
	.zero		1


	//   ....[120]....
        /*088c*/ 	.word	0x00009030
        /*0890*/ 	.word	0x00000000
        /*0894*/ 	.word	0x00000000
        /*0898*/ 	.short	0x010a
        /*089a*/ 	.byte	0xff
	.zero		1


	//   ....[121]....
        /*089c*/ 	.word	0x00009090
        /*08a0*/ 	.word	0x00000000
        /*08a4*/ 	.word	0x00000000
        /*08a8*/ 	.short	0x010a
        /*08aa*/ 	.byte	0xff
	.zero		1


	//   ....[122]....
        /*08ac*/ 	.word	0x000090f0
        /*08b0*/ 	.word	0x00000000
        /*08b4*/ 	.word	0x00000000
        /*08b8*/ 	.short	0x010a
        /*08ba*/ 	.byte	0xff
	.zero		1


	//   ....[123]....
        /*08bc*/ 	.word	0x00009140
        /*08c0*/ 	.word	0x0000000c
        /*08c4*/ 	.word	0x00000090
        /*08c8*/ 	.short	0x010a
        /*08ca*/ 	.byte	0xff
	.zero		1


	//   ....[124]....
        /*08cc*/ 	.word	0x000091a0
        /*08d0*/ 	.word	0x00000000
        /*08d4*/ 	.word	0x00000088
        /*08d8*/ 	.short	0x010a
        /*08da*/ 	.byte	0xff
	.zero		1


	//   ....[125]....
        /*08dc*/ 	.word	0x00009200
        /*08e0*/ 	.word	0x00000000
        /*08e4*/ 	.word	0x00000060
        /*08e8*/ 	.short	0x010a
        /*08ea*/ 	.byte	0xff
	.zero		1


	//   ....[126]....
        /*08ec*/ 	.word	0x00009260
        /*08f0*/ 	.word	0x00000000
        /*08f4*/ 	.word	0x00000068
        /*08f8*/ 	.short	0x010a
        /*08fa*/ 	.byte	0xff
	.zero		1


	//   ....[127]....
        /*08fc*/ 	.word	0x000092c0
        /*0900*/ 	.word	0x00000000
        /*0904*/ 	.word	0x00000070
        /*0908*/ 	.short	0x010a
        /*090a*/ 	.byte	0xff
	.zero		1


	//   ....[128]....
        /*090c*/ 	.word	0x00009320
        /*0910*/ 	.word	0x00000000
        /*0914*/ 	.word	0x00000078
        /*0918*/ 	.short	0x010a
        /*091a*/ 	.byte	0xff
	.zero		1


	//   ....[129]....
        /*091c*/ 	.word	0x00009380
        /*0920*/ 	.word	0x00000000
        /*0924*/ 	.word	0x00000060
        /*0928*/ 	.short	0x010a
        /*092a*/ 	.byte	0xff
	.zero		1


	//   ....[130]....
        /*092c*/ 	.word	0x000093e0
        /*0930*/ 	.word	0x00000000
        /*0934*/ 	.word	0x00000068
        /*0938*/ 	.short	0x010a
        /*093a*/ 	.byte	0xff
	.zero		1


	//   ....[131]....
        /*093c*/ 	.word	0x00009440
        /*0940*/ 	.word	0x00000000
        /*0944*/ 	.word	0x00000070
        /*0948*/ 	.short	0x010a
        /*094a*/ 	.byte	0xff
	.zero		1


	//   ....[132]....
        /*094c*/ 	.word	0x00009490
        /*0950*/ 	.word	0x00000003
        /*0954*/ 	.word	0x00000090
        /*0958*/ 	.short	0x010a
        /*095a*/ 	.byte	0xff
	.zero		1


	//   ....[133]....
        /*095c*/ 	.word	0x000094f0
        /*0960*/ 	.word	0x00000000
        /*0964*/ 	.word	0x00000040
        /*0968*/ 	.short	0x010a
        /*096a*/ 	.byte	0xff
	.zero		1


	//   ....[134]....
        /*096c*/ 	.word	0x00009540
        /*0970*/ 	.word	0x0000001a
        /*0974*/ 	.word	0x000000b0
        /*0978*/ 	.short	0x010a
        /*097a*/ 	.byte	0xff
	.zero		1


	//   ....[135]....
        /*097c*/ 	.word	0x00009590
        /*0980*/ 	.word	0x00000002
        /*0984*/ 	.word	0x00000040
        /*0988*/ 	.short	0x010a
        /*098a*/ 	.byte	0xff
	.zero		1


	//   ....[136]....
        /*098c*/ 	.word	0x000095e0
        /*0990*/ 	.word	0x00000002
        /*0994*/ 	.word	0x00000040
        /*0998*/ 	.short	0x010a
        /*099a*/ 	.byte	0xff
	.zero		1


	//   ....[137]....
        /*099c*/ 	.word	0x00009630
        /*09a0*/ 	.word	0x00000003
        /*09a4*/ 	.word	0x00000040
        /*09a8*/ 	.short	0x010a
        /*09aa*/ 	.byte	0xff
	.zero		1


	//----- nvinfo : EIATTR_NUM_MBARRIERS
	.align		4
.L_47:
        /*09ac*/ 	.byte	0x03, 0x38
        /*09ae*/ 	.short	0x0022


	//----- nvinfo : EIATTR_EXIT_INSTR_OFFSETS
	.align		4
        /*09b0*/ 	.byte	0x04, 0x1c
        /*09b2*/ 	.short	(.L_49 - .L_48)


	//   ....[0]....
.L_48:
        /*09b4*/ 	.word	0x00002ce0


	//   ....[1]....
        /*09b8*/ 	.word	0x000031d0


	//   ....[2]....
        /*09bc*/ 	.word	0x00003230


	//   ....[3]....
        /*09c0*/ 	.word	0x00004360


	//   ....[4]....
        /*09c4*/ 	.word	0x000054c0


	//   ....[5]....
        /*09c8*/ 	.word	0x00005500


	//   ....[6]....
        /*09cc*/ 	.word	0x000089a0


	//   ....[7]....
        /*09d0*/ 	.word	0x00008a20


	//   ....[8]....
        /*09d4*/ 	.word	0x00008a50


	//   ....[9]....
        /*09d8*/ 	.word	0x00008ac0


	//----- nvinfo : EIATTR_MAX_THREADS
	.align		4
.L_49:
        /*09dc*/ 	.byte	0x04, 0x05
        /*09de*/ 	.short	(.L_51 - .L_50)
.L_50:
        /*09e0*/ 	.word	0x00000100
        /*09e4*/ 	.word	0x00000001
        /*09e8*/ 	.word	0x00000001


	//----- nvinfo : EIATTR_CRS_STACK_SIZE
	.align		4
.L_51:
        /*09ec*/ 	.byte	0x04, 0x1e
        /*09ee*/ 	.short	(.L_53 - .L_52)
.L_52:
        /*09f0*/ 	.word	0x00000000


	//----- nvinfo : EIATTR_CBANK_PARAM_SIZE
	.align		4
.L_53:
        /*09f4*/ 	.byte	0x03, 0x19
        /*09f6*/ 	.short	0x0800


	//----- nvinfo : EIATTR_PARAM_CBANK
	.align		4
        /*09f8*/ 	.byte	0x04, 0x0a
        /*09fa*/ 	.short	(.L_55 - .L_54)
	.align		4
.L_54:
        /*09fc*/ 	.word	index@(.nv.constant0._ZN7cutlass13device_kernelINS_4gemm6kernel13GemmUniversalIN4cute5tupleIJiiiiEEENS1_10collective13CollectiveMmaINS1_35MainloopSm100TmaUmmaWarpSpecializedILi4ELi2ELi4ENS5_IJNS4_1CILi2EEESB_NSA_ILi1EEEEEEEENS5_IJNSA_ILi64EEENSA_ILi128EEESG_EEENS_10bfloat16_tENS5_IJlSC_lEEESI_SJ_NS4_8TiledMMAINS4_8MMA_AtomIJNS4_20SM100_MMA_F16BF16_SSISI_SI_fLi64ELi128ELNS4_4UMMA5MajorE0ELSO_0ELNSN_7ScaleInE0ELSP_0EEEEEENS4_6LayoutINS5_IJSC_SC_SC_EEENS5_IJNSA_ILi0EEESU_SU_EEEEENS5_IJNS4_10UnderscoreESX_SX_EEEEENS4_23SM90_TMA_LOAD_MULTICASTENS4_14ComposedLayoutINS4_7SwizzleILi3ELi4ELi3EEENS4_18smem_ptr_flag_bitsILi16EEENSS_INS5_IJNSA_ILi8EEESF_EEENS5_IJSF_SC_EEEEEEEvNS4_8identityES10_S1A_vS1B_EENS_8epilogue10collective18CollectiveEpilogueINS1D_23Sm100TmaWarpSpecializedILi4ELi2ELi16ELb1ELb0EEEJSH_NS5_IJNSS_ISF_SC_EENSS_INSA_ILi32EEESC_EEEEESI_SJ_SI_SJ_NS1D_6fusion15FusionCallbacksIS1H_NS1M_17LinearCombinationISI_fSI_fLNS_15FloatRoundStyleE2EEESH_S1L_JEEENS4_5SM1004TMEM4LOAD26SM100_TMEM_LOAD_16dp256b4xENS4_13SM90_TMA_LOADENS11_INS12_ILi2ELi4ELi3EEES15_NSS_INS5_IJS16_S1J_EEENS5_IJS1J_SC_EEEEEEENS4_17SM75_U32x4_LDSM_NENS4_14SM90_TMA_STOREES21_NS4_17SM90_U32x4_STSM_NENS4_39AutoVectorizingCopyWithAssumedAlignmentILi128EEEEEEvvEEEEvNT_6ParamsE)
        /*0a00*/ 	.short	0x0380
        /*0a02*/ 	.short	0x0800


	//----- nvinfo : EIATTR_SW_WAR
	.align		4
.L_55:
        /*0a04*/ 	.byte	0x04, 0x36
        /*0a06*/ 	.short	(.L_57 - .L_56)
.L_56:
        /*0a08*/ 	.word	0x00000008
.L_57:


//--------------------- .nv.callgraph             --------------------------
	.section	.nv.callgraph,"",@"SHT_CUDA_CALLGRAPH"
	.align	4
	.sectionentsize	8
	.align		4
        /*0000*/ 	.word	0x00000000
	.align		4
        /*0004*/ 	.word	0xffffffff
	.align		4
        /*0008*/ 	.word	index@(_ZN7cutlass13device_kernelINS_4gemm6kernel13GemmUniversalIN4cute5tupleIJiiiiEEENS1_10collective13CollectiveMmaINS1_35MainloopSm100TmaUmmaWarpSpecializedILi4ELi2ELi4ENS5_IJNS4_1CILi2EEESB_NSA_ILi1EEEEEEEENS5_IJNSA_ILi64EEENSA_ILi128EEESG_EEENS_10bfloat16_tENS5_IJlSC_lEEESI_SJ_NS4_8TiledMMAINS4_8MMA_AtomIJNS4_20SM100_MMA_F16BF16_SSISI_SI_fLi64ELi128ELNS4_4UMMA5MajorE0ELSO_0ELNSN_7ScaleInE0ELSP_0EEEEEENS4_6LayoutINS5_IJSC_SC_SC_EEENS5_IJNSA_ILi0EEESU_SU_EEEEENS5_IJNS4_10UnderscoreESX_SX_EEEEENS4_23SM90_TMA_LOAD_MULTICASTENS4_14ComposedLayoutINS4_7SwizzleILi3ELi4ELi3EEENS4_18smem_ptr_flag_bitsILi16EEENSS_INS5_IJNSA_ILi8EEESF_EEENS5_IJSF_SC_EEEEEEEvNS4_8identityES10_S1A_vS1B_EENS_8epilogue10collective18CollectiveEpilogueINS1D_23Sm100TmaWarpSpecializedILi4ELi2ELi16ELb1ELb0EEEJSH_NS5_IJNSS_ISF_SC_EENSS_INSA_ILi32EEESC_EEEEESI_SJ_SI_SJ_NS1D_6fusion15FusionCallbacksIS1H_NS1M_17LinearCombinationISI_fSI_fLNS_15FloatRoundStyleE2EEESH_S1L_JEEENS4_5SM1004TMEM4LOAD26SM100_TMEM_LOAD_16dp256b4xENS4_13SM90_TMA_LOADENS11_INS12_ILi2ELi4ELi3EEES15_NSS_INS5_IJS16_S1J_EEENS5_IJS1J_SC_EEEEEEENS4_17SM75_U32x4_LDSM_NENS4_14SM90_TMA_STOREES21_NS4_17SM90_U32x4_STSM_NENS4_39AutoVectorizingCopyWithAssumedAlignmentILi128EEEEEEvvEEEEvNT_6ParamsE)
	.align		4
        /*000c*/ 	.word	index@(__assertfail)
	.align		4
        /*0010*/ 	.word	0x00000000
	.align		4
        /*0014*/ 	.word	0xfffffffe
	.align		4
        /*0018*/ 	.word	0x00000000
	.align		4
        /*001c*/ 	.word	0xfffffffd
	.align		4
        /*0020*/ 	.word	0x00000000
	.align		4
        /*0024*/ 	.word	0xfffffffc


//--------------------- .nv.constant4             --------------------------
	.section	.nv.constant4,"a",@progbits
	.align	8
	.align		8
.nv.constant4:
        /*0000*/ 	.dword	__assertfail
	.align		8
        /*0008*/ 	.dword	__unnamed_1
	.align		8
        /*0010*/ 	.dword	__unnamed_2
	.align		8
        /*0018*/ 	.dword	_ZN39_INTERNAL_128e4f7c_4_k_cu_ca50340b_82874cuda3std3__45__cpo5beginE
	.align		8
        /*0020*/ 	.dword	_ZN39_INTERNAL_128e4f7c_4_k_cu_ca50340b_82874cuda3std3__45__cpo3endE
	.align		8
        /*0028*/ 	.dword	_ZN39_INTERNAL_128e4f7c_4_k_cu_ca50340b_82874cuda3std3__45__cpo6cbeginE
	.align		8
        /*0030*/ 	.dword	_ZN39_INTERNAL_128e4f7c_4_k_cu_ca50340b_82874cuda3std3__45__cpo4cendE
	.align		8
        /*0038*/ 	.dword	_ZN39_INTERNAL_128e4f7c_4_k_cu_ca50340b_82874cuda3std3__441_GLOBAL__N__128e4f7c_4_k_cu_ca50340b_82876ignoreE
	.align		8
        /*0040*/ 	.dword	_ZN39_INTERNAL_128e4f7c_4_k_cu_ca50340b_82874cuda3std3__419piecewise_constructE
	.align		8
        /*0048*/ 	.dword	_ZN39_INTERNAL_128e4f7c_4_k_cu_ca50340b_82874cuda3std3__48in_placeE
	.align		8
        /*0050*/ 	.dword	_ZN39_INTERNAL_128e4f7c_4_k_cu_ca50340b_82874cuda3std6ranges3__45__cpo4swapE
	.align		8
        /*0058*/ 	.dword	_ZN39_INTERNAL_128e4f7c_4_k_cu_ca50340b_82874cuda3std6ranges3__45__cpo9iter_moveE
	.align		8
        /*0060*/ 	.dword	_ZN39_INTERNAL_128e4f7c_4_k_cu_ca50340b_82874cute7productE
	.align		8
        /*0068*/ 	.dword	_ZN39_INTERNAL_128e4f7c_4_k_cu_ca50340b_82874cute1_E
	.align		8
        /*0070*/ 	.dword	$str$25
	.align		8
        /*0078*/ 	.dword	$str$26
	.align		8
        /*0080*/ 	.dword	$str$27
	.align		8
        /*0088*/ 	.dword	$str$28


//--------------------- .text._ZN7cutlass13device_kernelINS_4gemm6kernel13GemmUniversalIN4cute5tupleIJiiiiEEENS1_10collective13CollectiveMmaINS1_35MainloopSm100TmaUmmaWarpSpecializedILi4ELi2ELi4ENS5_IJNS4_1CILi2EEESB_NSA_ILi1EEEEEEEENS5_IJNSA_ILi64EEENSA_ILi128EEESG_EEENS_10bfloat16_tENS5_IJlSC_lEEESI_SJ_NS4_8TiledMMAINS4_8MMA_AtomIJNS4_20SM100_MMA_F16BF16_SSISI_SI_fLi64ELi128ELNS4_4UMMA5MajorE0ELSO_0ELNSN_7ScaleInE0ELSP_0EEEEEENS4_6LayoutINS5_IJSC_SC_SC_EEENS5_IJNSA_ILi0EEESU_SU_EEEEENS5_IJNS4_10UnderscoreESX_SX_EEEEENS4_23SM90_TMA_LOAD_MULTICASTENS4_14ComposedLayoutINS4_7SwizzleILi3ELi4ELi3EEENS4_18smem_ptr_flag_bitsILi16EEENSS_INS5_IJNSA_ILi8EEESF_EEENS5_IJSF_SC_EEEEEEEvNS4_8identityES10_S1A_vS1B_EENS_8epilogue10collective18CollectiveEpilogueINS1D_23Sm100TmaWarpSpecializedILi4ELi2ELi16ELb1ELb0EEEJSH_NS5_IJNSS_ISF_SC_EENSS_INSA_ILi32EEESC_EEEEESI_SJ_SI_SJ_NS1D_6fusion15FusionCallbacksIS1H_NS1M_17LinearCombinationISI_fSI_fLNS_15FloatRoundStyleE2EEESH_S1L_JEEENS4_5SM1004TMEM4LOAD26SM100_TMEM_LOAD_16dp256b4xENS4_13SM90_TMA_LOADENS11_INS12_ILi2ELi4ELi3EEES15_NSS_INS5_IJS16_S1J_EEENS5_IJS1J_SC_EEEEEEENS4_17SM75_U32x4_LDSM_NENS4_14SM90_TMA_STOREES21_NS4_17SM90_U32x4_STSM_NENS4_39AutoVectorizingCopyWithAssumedAlignmentILi128EEEEEEvvEEEEvNT_6ParamsE --------------------------
	.section	.text._ZN7cutlass13device_kernelINS_4gemm6kernel13GemmUniversalIN4cute5tupleIJiiiiEEENS1_10collective13CollectiveMmaINS1_35MainloopSm100TmaUmmaWarpSpecializedILi4ELi2ELi4ENS5_IJNS4_1CILi2EEESB_NSA_ILi1EEEEEEEENS5_IJNSA_ILi64EEENSA_ILi128EEESG_EEENS_10bfloat16_tENS5_IJlSC_lEEESI_SJ_NS4_8TiledMMAINS4_8MMA_AtomIJNS4_20SM100_MMA_F16BF16_SSISI_SI_fLi64ELi128ELNS4_4UMMA5MajorE0ELSO_0ELNSN_7ScaleInE0ELSP_0EEEEEENS4_6LayoutINS5_IJSC_SC_SC_EEENS5_IJNSA_ILi0EEESU_SU_EEEEENS5_IJNS4_10UnderscoreESX_SX_EEEEENS4_23SM90_TMA_LOAD_MULTICASTENS4_14ComposedLayoutINS4_7SwizzleILi3ELi4ELi3EEENS4_18smem_ptr_flag_bitsILi16EEENSS_INS5_IJNSA_ILi8EEESF_EEENS5_IJSF_SC_EEEEEEEvNS4_8identityES10_S1A_vS1B_EENS_8epilogue10collective18CollectiveEpilogueINS1D_23Sm100TmaWarpSpecializedILi4ELi2ELi16ELb1ELb0EEEJSH_NS5_IJNSS_ISF_SC_EENSS_INSA_ILi32EEESC_EEEEESI_SJ_SI_SJ_NS1D_6fusion15FusionCallbacksIS1H_NS1M_17LinearCombinationISI_fSI_fLNS_15FloatRoundStyleE2EEESH_S1L_JEEENS4_5SM1004TMEM4LOAD26SM100_TMEM_LOAD_16dp256b4xENS4_13SM90_TMA_LOADENS11_INS12_ILi2ELi4ELi3EEES15_NSS_INS5_IJS16_S1J_EEENS5_IJS1J_SC_EEEEEEENS4_17SM75_U32x4_LDSM_NENS4_14SM90_TMA_STOREES21_NS4_17SM90_U32x4_STSM_NENS4_39AutoVectorizingCopyWithAssumedAlignmentILi128EEEEEEvvEEEEvNT_6ParamsE,"ax",@progbits
	.align	128
.text._ZN7cutlass13device_kernelINS_4gemm6kernel13GemmUniversalIN4cute5tupleIJiiiiEEENS1_10collective13CollectiveMmaINS1_35MainloopSm100TmaUmmaWarpSpecializedILi4ELi2ELi4ENS5_IJNS4_1CILi2EEESB_NSA_ILi1EEEEEEEENS5_IJNSA_ILi64EEENSA_ILi128EEESG_EEENS_10bfloat16_tENS5_IJlSC_lEEESI_SJ_NS4_8TiledMMAINS4_8MMA_AtomIJNS4_20SM100_MMA_F16BF16_SSISI_SI_fLi64ELi128ELNS4_4UMMA5MajorE0ELSO_0ELNSN_7ScaleInE0ELSP_0EEEEEENS4_6LayoutINS5_IJSC_SC_SC_EEENS5_IJNSA_ILi0EEESU_SU_EEEEENS5_IJNS4_10UnderscoreESX_SX_EEEEENS4_23SM90_TMA_LOAD_MULTICASTENS4_14ComposedLayoutINS4_7SwizzleILi3ELi4ELi3EEENS4_18smem_ptr_flag_bitsILi16EEENSS_INS5_IJNSA_ILi8EEESF_EEENS5_IJSF_SC_EEEEEEEvNS4_8identityES10_S1A_vS1B_EENS_8epilogue10collective18CollectiveEpilogueINS1D_23Sm100TmaWarpSpecializedILi4ELi2ELi16ELb1ELb0EEEJSH_NS5_IJNSS_ISF_SC_EENSS_INSA_ILi32EEESC_EEEEESI_SJ_SI_SJ_NS1D_6fusion15FusionCallbacksIS1H_NS1M_17LinearCombinationISI_fSI_fLNS_15FloatRoundStyleE2EEESH_S1L_JEEENS4_5SM1004TMEM4LOAD26SM100_TMEM_LOAD_16dp256b4xENS4_13SM90_TMA_LOADENS11_INS12_ILi2ELi4ELi3EEES15_NSS_INS5_IJS16_S1J_EEENS5_IJS1J_SC_EEEEEEENS4_17SM75_U32x4_LDSM_NENS4_14SM90_TMA_STOREES21_NS4_17SM90_U32x4_STSM_NENS4_39AutoVectorizingCopyWithAssumedAlignmentILi128EEEEEEvvEEEEvNT_6ParamsE:
        .type           _ZN7cutlass13device_kernelINS_4gemm6kernel13GemmUniversalIN4cute5tupleIJiiiiEEENS1_10collective13CollectiveMmaINS1_35MainloopSm100TmaUmmaWarpSpecializedILi4ELi2ELi4ENS5_IJNS4_1CILi2EEESB_NSA_ILi1EEEEEEEENS5_IJNSA_ILi64EEENSA_ILi128EEESG_EEENS_10bfloat16_tENS5_IJlSC_lEEESI_SJ_NS4_8TiledMMAINS4_8MMA_AtomIJNS4_20SM100_MMA_F16BF16_SSISI_SI_fLi64ELi128ELNS4_4UMMA5MajorE0ELSO_0ELNSN_7ScaleInE0ELSP_0EEEEEENS4_6LayoutINS5_IJSC_SC_SC_EEENS5_IJNSA_ILi0EEESU_SU_EEEEENS5_IJNS4_10UnderscoreESX_SX_EEEEENS4_23SM90_TMA_LOAD_MULTICASTENS4_14ComposedLayoutINS4_7SwizzleILi3ELi4ELi3EEENS4_18smem_ptr_flag_bitsILi16EEENSS_INS5_IJNSA_ILi8EEESF_EEENS5_IJSF_SC_EEEEEEEvNS4_8identityES10_S1A_vS1B_EENS_8epilogue10collective18CollectiveEpilogueINS1D_23Sm100TmaWarpSpecializedILi4ELi2ELi16ELb1ELb0EEEJSH_NS5_IJNSS_ISF_SC_EENSS_INSA_ILi32EEESC_EEEEESI_SJ_SI_SJ_NS1D_6fusion15FusionCallbacksIS1H_NS1M_17LinearCombinationISI_fSI_fLNS_15FloatRoundStyleE2EEESH_S1L_JEEENS4_5SM1004TMEM4LOAD26SM100_TMEM_LOAD_16dp256b4xENS4_13SM90_TMA_LOADENS11_INS12_ILi2ELi4ELi3EEES15_NSS_INS5_IJS16_S1J_EEENS5_IJS1J_SC_EEEEEEENS4_17SM75_U32x4_LDSM_NENS4_14SM90_TMA_STOREES21_NS4_17SM90_U32x4_STSM_NENS4_39AutoVectorizingCopyWithAssumedAlignmentILi128EEEEEEvvEEEEvNT_6ParamsE,@function
        .size           _ZN7cutlass13device_kernelINS_4gemm6kernel13GemmUniversalIN4cute5tupleIJiiiiEEENS1_10collective13CollectiveMmaINS1_35MainloopSm100TmaUmmaWarpSpecializedILi4ELi2ELi4ENS5_IJNS4_1CILi2EEESB_NSA_ILi1EEEEEEEENS5_IJNSA_ILi64EEENSA_ILi128EEESG_EEENS_10bfloat16_tENS5_IJlSC_lEEESI_SJ_NS4_8TiledMMAINS4_8MMA_AtomIJNS4_20SM100_MMA_F16BF16_SSISI_SI_fLi64ELi128ELNS4_4UMMA5MajorE0ELSO_0ELNSN_7ScaleInE0ELSP_0EEEEEENS4_6LayoutINS5_IJSC_SC_SC_EEENS5_IJNSA_ILi0EEESU_SU_EEEEENS5_IJNS4_10UnderscoreESX_SX_EEEEENS4_23SM90_TMA_LOAD_MULTICASTENS4_14ComposedLayoutINS4_7SwizzleILi3ELi4ELi3EEENS4_18smem_ptr_flag_bitsILi16EEENSS_INS5_IJNSA_ILi8EEESF_EEENS5_IJSF_SC_EEEEEEEvNS4_8identityES10_S1A_vS1B_EENS_8epilogue10collective18CollectiveEpilogueINS1D_23Sm100TmaWarpSpecializedILi4ELi2ELi16ELb1ELb0EEEJSH_NS5_IJNSS_ISF_SC_EENSS_INSA_ILi32EEESC_EEEEESI_SJ_SI_SJ_NS1D_6fusion15FusionCallbacksIS1H_NS1M_17LinearCombinationISI_fSI_fLNS_15FloatRoundStyleE2EEESH_S1L_JEEENS4_5SM1004TMEM4LOAD26SM100_TMEM_LOAD_16dp256b4xENS4_13SM90_TMA_LOADENS11_INS12_ILi2ELi4ELi3EEES15_NSS_INS5_IJS16_S1J_EEENS5_IJS1J_SC_EEEEEEENS4_17SM75_U32x4_LDSM_NENS4_14SM90_TMA_STOREES21_NS4_17SM90_U32x4_STSM_NENS4_39AutoVectorizingCopyWithAssumedAlignmentILi128EEEEEEvvEEEEvNT_6ParamsE,(.L_x_187 - _ZN7cutlass13device_kernelINS_4gemm6kernel13GemmUniversalIN4cute5tupleIJiiiiEEENS1_10collective13CollectiveMmaINS1_35MainloopSm100TmaUmmaWarpSpecializedILi4ELi2ELi4ENS5_IJNS4_1CILi2EEESB_NSA_ILi1EEEEEEEENS5_IJNSA_ILi64EEENSA_ILi128EEESG_EEENS_10bfloat16_tENS5_IJlSC_lEEESI_SJ_NS4_8TiledMMAINS4_8MMA_AtomIJNS4_20SM100_MMA_F16BF16_SSISI_SI_fLi64ELi128ELNS4_4UMMA5MajorE0ELSO_0ELNSN_7ScaleInE0ELSP_0EEEEEENS4_6LayoutINS5_IJSC_SC_SC_EEENS5_IJNSA_ILi0EEESU_SU_EEEEENS5_IJNS4_10UnderscoreESX_SX_EEEEENS4_23SM90_TMA_LOAD_MULTICASTENS4_14ComposedLayoutINS4_7SwizzleILi3ELi4ELi3EEENS4_18smem_ptr_flag_bitsILi16EEENSS_INS5_IJNSA_ILi8EEESF_EEENS5_IJSF_SC_EEEEEEEvNS4_8identityES10_S1A_vS1B_EENS_8epilogue10collective18CollectiveEpilogueINS1D_23Sm100TmaWarpSpecializedILi4ELi2ELi16ELb1ELb0EEEJSH_NS5_IJNSS_ISF_SC_EENSS_INSA_ILi32EEESC_EEEEESI_SJ_SI_SJ_NS1D_6fusion15FusionCallbacksIS1H_NS1M_17LinearCombinationISI_fSI_fLNS_15FloatRoundStyleE2EEESH_S1L_JEEENS4_5SM1004TMEM4LOAD26SM100_TMEM_LOAD_16dp256b4xENS4_13SM90_TMA_LOADENS11_INS12_ILi2ELi4ELi3EEES15_NSS_INS5_IJS16_S1J_EEENS5_IJS1J_SC_EEEEEEENS4_17SM75_U32x4_LDSM_NENS4_14SM90_TMA_STOREES21_NS4_17SM90_U32x4_STSM_NENS4_39AutoVectorizingCopyWithAssumedAlignmentILi128EEEEEEvvEEEEvNT_6ParamsE)
        .other          _ZN7cutlass13device_kernelINS_4gemm6kernel13GemmUniversalIN4cute5tupleIJiiiiEEENS1_10collective13CollectiveMmaINS1_35MainloopSm100TmaUmmaWarpSpecializedILi4ELi2ELi4ENS5_IJNS4_1CILi2EEESB_NSA_ILi1EEEEEEEENS5_IJNSA_ILi64EEENSA_ILi128EEESG_EEENS_10bfloat16_tENS5_IJlSC_lEEESI_SJ_NS4_8TiledMMAINS4_8MMA_AtomIJNS4_20SM100_MMA_F16BF16_SSISI_SI_fLi64ELi128ELNS4_4UMMA5MajorE0ELSO_0ELNSN_7ScaleInE0ELSP_0EEEEEENS4_6LayoutINS5_IJSC_SC_SC_EEENS5_IJNSA_ILi0EEESU_SU_EEEEENS5_IJNS4_10UnderscoreESX_SX_EEEEENS4_23SM90_TMA_LOAD_MULTICASTENS4_14ComposedLayoutINS4_7SwizzleILi3ELi4ELi3EEENS4_18smem_ptr_flag_bitsILi16EEENSS_INS5_IJNSA_ILi8EEESF_EEENS5_IJSF_SC_EEEEEEEvNS4_8identityES10_S1A_vS1B_EENS_8epilogue10collective18CollectiveEpilogueINS1D_23Sm100TmaWarpSpecializedILi4ELi2ELi16ELb1ELb0EEEJSH_NS5_IJNSS_ISF_SC_EENSS_INSA_ILi32EEESC_EEEEESI_SJ_SI_SJ_NS1D_6fusion15FusionCallbacksIS1H_NS1M_17LinearCombinationISI_fSI_fLNS_15FloatRoundStyleE2EEESH_S1L_JEEENS4_5SM1004TMEM4LOAD26SM100_TMEM_LOAD_16dp256b4xENS4_13SM90_TMA_LOADENS11_INS12_ILi2ELi4ELi3EEES15_NSS_INS5_IJS16_S1J_EEENS5_IJS1J_SC_EEEEEEENS4_17SM75_U32x4_LDSM_NENS4_14SM90_TMA_STOREES21_NS4_17SM90_U32x4_STSM_NENS4_39AutoVectorizingCopyWithAssumedAlignmentILi128EEEEEEvvEEEEvNT_6ParamsE,@"STO_CUDA_ENTRY STV_DEFAULT"
_ZN7cutlass13device_kernelINS_4gemm6kernel13GemmUniversalIN4cute5tupleIJiiiiEEENS1_10collective13CollectiveMmaINS1_35MainloopSm100TmaUmmaWarpSpecializedILi4ELi2ELi4ENS5_IJNS4_1CILi2EEESB_NSA_ILi1EEEEEEEENS5_IJNSA_ILi64EEENSA_ILi128EEESG_EEENS_10bfloat16_tENS5_IJlSC_lEEESI_SJ_NS4_8TiledMMAINS4_8MMA_AtomIJNS4_20SM100_MMA_F16BF16_SSISI_SI_fLi64ELi128ELNS4_4UMMA5MajorE0ELSO_0ELNSN_7ScaleInE0ELSP_0EEEEEENS4_6LayoutINS5_IJSC_SC_SC_EEENS5_IJNSA_ILi0EEESU_SU_EEEEENS5_IJNS4_10UnderscoreESX_SX_EEEEENS4_23SM90_TMA_LOAD_MULTICASTENS4_14ComposedLayoutINS4_7SwizzleILi3ELi4ELi3EEENS4_18smem_ptr_flag_bitsILi16EEENSS_INS5_IJNSA_ILi8EEESF_EEENS5_IJSF_SC_EEEEEEEvNS4_8identityES10_S1A_vS1B_EENS_8epilogue10collective18CollectiveEpilogueINS1D_23Sm100TmaWarpSpecializedILi4ELi2ELi16ELb1ELb0EEEJSH_NS5_IJNSS_ISF_SC_EENSS_INSA_ILi32EEESC_EEEEESI_SJ_SI_SJ_NS1D_6fusion15FusionCallbacksIS1H_NS1M_17LinearCombinationISI_fSI_fLNS_15FloatRoundStyleE2EEESH_S1L_JEEENS4_5SM1004TMEM4LOAD26SM100_TMEM_LOAD_16dp256b4xENS4_13SM90_TMA_LOADENS11_INS12_ILi2ELi4ELi3EEES15_NSS_INS5_IJS16_S1J_EEENS5_IJS1J_SC_EEEEEEENS4_17SM75_U32x4_LDSM_NENS4_14SM90_TMA_STOREES21_NS4_17SM90_U32x4_STSM_NENS4_39AutoVectorizingCopyWithAssumedAlignmentILi128EEEEEEvvEEEEvNT_6ParamsE:
[----:B------:R-:W1:Y:S01]  /*0000*/  LDC R1, c[0x0][0x37c] ;  /* 0x0000df00ff017b82 */ /* 0x000e620000000800 */
[----:B------:R-:W2:Y:S01]  /*0010*/  S2R R56, SR_TID.X ;  /* 0x0000000000387919 */ /* 0x000ea20000002100 */
[----:B------:R-:W3:Y:S01]  /*0020*/  LDCU.64 UR8, c[0x0][0x890] ;  /* 0x00011200ff0877ac */ /* 0x000ee20008000a00 */
[----:B------:R-:W-:Y:S02]  /*0030*/  PRMT R45, RZ, 0x7610, R45 ;  /* 0x00007610ff2d7816 */ /* 0x000fe4000000002d */
[----:B------:R-:W-:Y:S01]  /*0040*/  ELECT P4, URZ, PT ;  /* 0x0000000000ff782f */ /* 0x000fe20003880000 */
[----:B---3--:R-:W-:-:S04]  /*0050*/  UISETP.NE.U32.AND UP0, UPT, UR8, URZ, UPT ;  /* 0x000000ff0800728c */ /* 0x008fc8000bf05070 */
[----:B------:R-:W-:Y:S01]  /*0060*/  UISETP.NE.AND.EX UP0, UPT, UR9, URZ, UPT, UP0 ;  /* 0x000000ff0900728c */ /* 0x000fe2000bf05300 */
[----:B--2---:R-:W-:-:S05]  /*0070*/  SHF.R.U32.HI R46, RZ, 0x5, R56 ;  /* 0x00000005ff2e7819 */ /* 0x004fca0000011638 */
[----:B------:R-:W2:Y:S02]  /*0080*/  SHFL.IDX PT, R0, R46, RZ, 0x1f ;  /* 0x00001fff2e007589 */ /* 0x000ea400000e0000 */
[----:B--2---:R-:W-:Y:S01]  /*0090*/  R2UR UR17, R0 ;  /* 0x00000000001172ca */ /* 0x004fe200000e0000 */
[----:B-1----:R-:W-:-:S14]  /*00a0*/  BRA.U UP0, `(.L_x_0) ;  /* 0x0000000100307547 */ /* 0x002fdc000b800000 */
[----:B------:R-:W1:Y:S02]  /*00b0*/  LDCU.64 UR4, c[0x0][0x888] ;  /* 0x00011100ff0477ac */ /* 0x000e640008000a00 */
[----:B-1----:R-:W-:-:S04]  /*00c0*/  UISETP.NE.U32.AND UP0, UPT, UR4, URZ, UPT ;  /* 0x000000ff0400728c */ /* 0x002fc8000bf05070 */
[----:B------:R-:W-:-:S09]  /*00d0*/  UISETP.NE.AND.EX UP0, UPT, UR5, URZ, UPT, UP0 ;  /* 0x000000ff0500728c */ /* 0x000fd2000bf05300 */
[----:B------:R-:W-:Y:S05]  /*00e0*/  BRA.U !UP0, `(.L_x_1) ;  /* 0x0000000108147547 */ /* 0x000fea000b800000 */
[----:B------:R-:W1:Y:S01]  /*00f0*/  LDC.64 R2, c[0x0][0x888] ;  /* 0x00022200ff027b82 */ /* 0x000e620000000a00 */
[----:B------:R-:W1:Y:S02]  /*0100*/  LDCU.64 UR4, c[0x0][0x358] ;  /* 0x00006b00ff0477ac */ /* 0x000e640008000a00 */
[----:B-1----:R1:W5:Y:S01]  /*0110*/  LDG.E R27, desc[UR4][R2.64] ;  /* 0x00000004021b7981 */ /* 0x002362000c1e1900 */
[----:B------:R-:W-:Y:S01]  /*0120*/  HFMA2 R45, -RZ, RZ, 0, 5.9604644775390625e-08 ;  /* 0x00000001ff2d7431 */ /* 0x000fe200000001ff */
[----:B------:R-:W-:Y:S05]  /*0130*/  BRA `(.L_x_0) ;  /* 0x00000000000c7947 */ /* 0x000fea0003800000 */
.L_x_1:
[----:B------:R-:W1:Y:S01]  /*0140*/  LDCU UR4, c[0x0][0x880] ;  /* 0x00011000ff0477ac */ /* 0x000e620008000800 */
[----:B------:R-:W-:Y:S01]  /*0150*/  HFMA2 R45, -RZ, RZ, 0, 5.9604644775390625e-08 ;  /* 0x00000001ff2d7431 */ /* 0x000fe200000001ff */
[----:B-1----:R-:W-:-:S07]  /*0160*/  MOV R27, UR4 ;  /* 0x00000004001b7c02 */ /* 0x002fce0008000f00 */
.L_x_0:
[----:B------:R-:W2:Y:S02]  /*0170*/  LDCU.64 UR4, c[0x0][0x8b0] ;  /* 0x00011600ff0477ac */ /* 0x000ea40008000a00 */
[----:B--2---:R-:W-:-:S04]  /*0180*/  UISETP.NE.U32.AND UP0, UPT, UR4, URZ, UPT ;  /* 0x000000ff0400728c */ /* 0x004fc8000bf05070 */
[----:B------:R-:W-:-:S09]  /*0190*/  UISETP.NE.AND.EX UP0, UPT, UR5, URZ, UPT, UP0 ;  /* 0x000000ff0500728c */ /* 0x000fd2000bf05300 */
[----:B------:R-:W-:Y:S05]  /*01a0*/  BRA.U UP0, `(.L_x_2) ;  /* 0x0000000100287547 */ /* 0x000fea000b800000 */
[----:B------:R-:W2:Y:S02]  /*01b0*/  LDCU.64 UR4, c[0x0][0x8a8] ;  /* 0x00011500ff0477ac */ /* 0x000ea40008000a00 */
[----:B--2---:R-:W-:-:S04]  /*01c0*/  UISETP.NE.U32.AND UP0, UPT, UR4, URZ, UPT ;  /* 0x000000ff0400728c */ /* 0x004fc8000bf05070 */
[----:B------:R-:W-:-:S09]  /*01d0*/  UISETP.NE.AND.EX UP0, UPT, UR5, URZ, UPT, UP0 ;  /* 0x000000ff0500728c */ /* 0x000fd2000bf05300 */
[----:B------:R-:W-:Y:S05]  /*01e0*/  BRA.U !UP0, `(.L_x_3) ;  /* 0x0000000108107547 */ /* 0x000fea000b800000 */
[----:B------:R-:W2:Y:S01]  /*01f0*/  LDC.64 R24, c[0x0][0x8a8] ;  /* 0x00022a00ff187b82 */ /* 0x000ea20000000a00 */
[----:B------:R-:W2:Y:S02]  /*0200*/  LDCU.64 UR4, c[0x0][0x358] ;  /* 0x00006b00ff0477ac */ /* 0x000ea40008000a00 */
[----:B--2---:R2:W5:Y:S01]  /*0210*/  LDG.E R24, desc[UR4][R24.64] ;  /* 0x0000000418187981 */ /* 0x004562000c1e1900 */
[----:B------:R-:W-:Y:S05]  /*0220*/  BRA `(.L_x_2) ;  /* 0x0000000000087947 */ /* 0x000fea0003800000 */
.L_x_3:
[----:B------:R-:W2:Y:S02]  /*0230*/  LDCU UR4, c[0x0][0x8a0] ;  /* 0x00011400ff0477ac */ /* 0x000ea40008000800 */
[----:B--2---:R-:W-:Y:S02]  /*0240*/  MOV R24, UR4 ;  /* 0x0000000400187c02 */ /* 0x004fe40008000f00 */
.L_x_2:
[----:B------:R-:W-:Y:S01]  /*0250*/  IMAD.U32 R0, RZ, RZ, UR17 ;  /* 0x00000011ff007e24 */ /* 0x000fe2000f8e00ff */
[----:B------:R-:W-:Y:S04]  /*0260*/  BSSY.RECONVERGENT B0, `(.L_x_4) ;  /* 0x000000c000007945 */ /* 0x000fe80003800200 */
[C---:B------:R-:W-:Y:S02]  /*0270*/  ISETP.NE.OR P1, PT, R0.reuse, 0x1, !P4 ;  /* 0x000000010000780c */ /* 0x040fe40006725670 */
[----:B------:R-:W-:-:S11]  /*0280*/  ISETP.NE.OR P0, PT, R0, 0x3, !P4 ;  /* 0x000000030000780c */ /* 0x000fd60006705670 */
[----:B------:R-:W-:Y:S05]  /*0290*/  @P1 BRA `(.L_x_5) ;  /* 0x0000000000201947 */ /* 0x000fea0003800000 */
[----:B------:R-:W3:Y:S02]  /*02a0*/  LDCU.64 UR4, c[0x0][0x348] ;  /* 0x00006900ff0477ac */ /* 0x000ee40008000a00 */
[----:B---3--:R-:W-:Y:S02]  /*02b0*/  UIADD3 UR6, UP1, UPT, UR4, 0x80, URZ ;  /* 0x0000008004067890 */ /* 0x008fe4000ff3e0ff */
[----:B------:R-:W-:Y:S02]  /*02c0*/  UIADD3 UR4, UP0, UPT, UR4, 0x180, URZ ;  /* 0x0000018004047890 */ /* 0x000fe4000ff1e0ff */
[----:B------:R-:W-:Y:S02]  /*02d0*/  UIADD3.X UR7, UPT, UPT, URZ, UR5, URZ, UP1, !UPT ;  /* 0x00000005ff077290 */ /* 0x000fe40008ffe4ff */
[----:B------:R-:W-:-:S07]  /*02e0*/  UIADD3.X UR5, UPT, UPT, URZ, UR5, URZ, UP0, !UPT ;  /* 0x00000005ff057290 */ /* 0x000fce00087fe4ff */
[----:B------:R3:W-:Y:S02]  /*02f0*/  UTMACCTL.PF [UR6] ;  /* 0x00000000060079b9 */ /* 0x0007e40008040000 */
[----:B------:R3:W-:Y:S02]  /*0300*/  UTMACCTL.PF [UR4] ;  /* 0x00000000040079b9 */ /* 0x0007e40008040000 */
[----:B---3--:R-:W-:Y:S01]  /*0310*/  NOP ;  /* 0x0000000000007918 */ /* 0x008fe20000000000 */
.L_x_5:
[----:B------:R-:W-:Y:S05]  /*0320*/  BSYNC.RECONVERGENT B0 ;  /* 0x0000000000007941 */ /* 0x000fea0003800200 */
.L_x_4:
[----:B------:R-:W-:Y:S04]  /*0330*/  BSSY.RECONVERGENT B0, `(.L_x_6) ;  /* 0x000000a000007945 */ /* 0x000fe80003800200 */
        /* <DEDUP_REMOVED lines=9> */
.L_x_7:
[----:B------:R-:W-:Y:S05]  /*03d0*/  BSYNC.RECONVERGENT B0 ;  /* 0x0000000000007941 */ /* 0x000fea0003800200 */
.L_x_6:
[----:B------:R-:W3:Y:S01]  /*03e0*/  LDCU.64 UR4, c[0x0][0x888] ;  /* 0x00011100ff0477ac */ /* 0x000ee20008000a00 */
[----:B------:R-:W-:Y:S02]  /*03f0*/  UISETP.EQ.U32.AND UP1, UPT, UR8, URZ, UPT ;  /* 0x000000ff0800728c */ /* 0x000fe4000bf22070 */
[----:B------:R-:W-:Y:S02]  /*0400*/  UPLOP3.LUT UP3, UPT, UPT, UPT, UPT, 0x80, 0x8 ;  /* 0x000000000008789c */ /* 0x000fe40003f6f070 */
[----:B---3--:R-:W-:-:S04]  /*0410*/  UISETP.NE.U32.AND UP0, UPT, UR4, URZ, UPT ;  /* 0x000000ff0400728c */ /* 0x008fc8000bf05070 */
[----:B------:R-:W-:-:S04]  /*0420*/  UISETP.NE.AND.EX UP0, UPT, UR5, URZ, UPT, UP0 ;  /* 0x000000ff0500728c */ /* 0x000fc8000bf05300 */
[----:B------:R-:W-:-:S04]  /*0430*/  UISETP.EQ.OR.EX UP2, UPT, UR9, URZ, !UP0, UP1 ;  /* 0x000000ff0900728c */ /* 0x000fc8000c742710 */
[----:B------:R-:W-:-:S06]  /*0440*/  UP2UR UR4, UPR, URZ, 0x4 ;  /* 0x00000004ff047883 */ /* 0x000fcc0008000000 */
[----:B------:R-:W-:Y:S01]  /*0450*/  MOV R48, UR4 ;  /* 0x0000000400307c02 */ /* 0x000fe20008000f00 */
[----:B------:R-:W-:Y:S06]  /*0460*/  BRA.U !UP2, `(.L_x_8) ;  /* 0x000000010a207547 */ /* 0x000fec000b800000 */
[----:B------:R-:W-:Y:S01]  /*0470*/  UISETP.NE.U32.AND UP1, UPT, UR8, URZ, UPT ;  /* 0x000000ff0800728c */ /* 0x000fe2000bf25070 */
[----:B-----5:R-:W-:Y:S01]  /*0480*/  FSETP.NEU.AND P0, PT, R27, RZ, PT ;  /* 0x000000ff1b00720b */ /* 0x020fe20003f0d000 */
[----:B------:R-:W-:Y:S02]  /*0490*/  USEL UR4, URZ, 0xffffffff, UP0 ;  /* 0xffffffffff047887 */ /* 0x000fe40008000000 */
[----:B------:R-:W-:-:S10]  /*04a0*/  UISETP.NE.AND.EX UP1, UPT, UR9, URZ, UPT, UP1 ;  /* 0x000000ff0900728c */ /* 0x000fd4000bf25310 */
[----:B------:R-:W-:Y:S01]  /*04b0*/  VOTEU.ANY UP0, P0 ;  /* 0x0000000000ff7886 */ /* 0x000fe20000000100 */
[----:B------:R-:W-:-:S04]  /*04c0*/  @!UP1 USEL UR4, URZ, 0xffffffff, UP0 ;  /* 0xffffffffff049887 */ /* 0x000fc80008000000 */
[----:B------:R-:W-:-:S04]  /*04d0*/  ULOP3.LUT UR4, UR4, 0x1, URZ, 0xc0, !UPT ;  /* 0x0000000104047892 */ /* 0x000fc8000f8ec0ff */
[----:B------:R-:W-:-:S11]  /*04e0*/  UISETP.NE.U32.AND UP3, UPT, UR4, 0x1, UPT ;  /* 0x000000010400788c */ /* 0x000fd6000bf65070 */
.L_x_8:
[----:B-1----:R-:W1:Y:S01]  /*04f0*/  SHFL.IDX PT, R2, R46, RZ, 0x1f ;  /* 0x00001fff2e027589 */ /* 0x002e6200000e0000 */
[----:B------:R-:W-:-:S04]  /*0500*/  UISETP.NE.AND UP0, UPT, UR17, 0x2, UPT ;  /* 0x000000021100788c */ /* 0x000fc8000bf05270 */
[----:B------:R-:W-:Y:S01]  /*0510*/  USEL UR40, URZ, 0x1, UP0 ;  /* 0x00000001ff287887 */ /* 0x000fe20008000000 */
[----:B-1----:R-:W-:-:S13]  /*0520*/  ISETP.NE.AND P0, PT, R2, RZ, PT ;  /* 0x000000ff0200720c */ /* 0x002fda0003f05270 */
[----:B------:R-:W-:Y:S05]  /*0530*/  @P0 BRA `(.L_x_9) ;  /* 0x0000000000580947 */ /* 0x000fea0003800000 */
[----:B------:R-:W1:Y:S01]  /*0540*/  S2UR UR4, SR_CgaCtaId ;  /* 0x00000000000479c3 */ /* 0x000e620000008800 */
[----:B------:R-:W-:Y:S01]  /*0550*/  UMOV UR5, 0x400 ;  /* 0x0000040000057882 */ /* 0x000fe20000000000 */
[----:B------:R-:W-:Y:S01]  /*0560*/  UMOV UR8, 0x1 ;  /* 0x0000000100087882 */ /* 0x000fe20000000000 */
[----:B------:R-:W-:Y:S01]  /*0570*/  UMOV UR6, 0x3 ;  /* 0x0000000300067882 */ /* 0x000fe20000000000 */
[----:B------:R-:W-:-:S04]  /*0580*/  UIADD3 UR8, UPT, UPT, -UR8, 0x100000, URZ ;  /* 0x0010000008087890 */ /* 0x000fc8000fffe1ff */
[----:B------:R-:W-:Y:S02]  /*0590*/  USHF.L.U32 UR9, UR8, 0xb, URZ ;  /* 0x0000000b08097899 */ /* 0x000fe400080006ff */
[----:B------:R-:W-:Y:S02]  /*05a0*/  USHF.L.U32 UR8, UR8, 0x1, URZ ;  /* 0x0000000108087899 */ /* 0x000fe400080006ff */
[----:B------:R-:W-:-:S04]  /*05b0*/  UIADD3 UR6, UPT, UPT, -UR6, 0x100000, URZ ;  /* 0x0010000006067890 */ /* 0x000fc8000fffe1ff */
[----:B------:R-:W-:Y:S02]  /*05c0*/  USHF.L.U32 UR7, UR6, 0xb, URZ ;  /* 0x0000000b06077899 */ /* 0x000fe400080006ff */
[----:B------:R-:W-:Y:S01]  /*05d0*/  USHF.L.U32 UR6, UR6, 0x1, URZ ;  /* 0x0000000106067899 */ /* 0x000fe200080006ff */
[----:B------:R-:W-:Y:S01]  /*05e0*/  ELECT P0, URZ, PT ;  /* 0x0000000000ff782f */ /* 0x000fe20003800000 */
[----:B-1----:R-:W-:Y:S01]  /*05f0*/  ULEA UR4, UR4, UR5, 0x18 ;  /* 0x0000000504047291 */ /* 0x002fe2000f8ec0ff */
[----:B------:R-:W1:Y:S11]  /*0600*/  FENCE.VIEW.ASYNC.S ;  /* 0x00000000000073c6 */ /* 0x000e760000000000 */
[----:B-1----:R1:W3:Y:S01]  /*0610*/  SYNCS.EXCH.64 URZ, [UR4], UR8 ;  /* 0x0000000804ff75b2 */ /* 0x0022e20008000100 */
[----:B------:R1:W4:Y:S01]  /*0620*/  SYNCS.EXCH.64 URZ, [UR4+0x20], UR6 ;  /* 0x0000200604ff75b2 */ /* 0x0003220008000100 */
[----:B------:R1:W1:Y:S01]  /*0630*/  SYNCS.EXCH.64 URZ, [UR4+0x8], UR8 ;  /* 0x0000080804ff75b2 */ /* 0x0002620008000100 */
[----:B------:R1:W1:Y:S01]  /*0640*/  SYNCS.EXCH.64 URZ, [UR4+0x28], UR6 ;  /* 0x0000280604ff75b2 */ /* 0x0002620008000100 */
[----:B------:R1:W1:Y:S01]  /*0650*/  SYNCS.EXCH.64 URZ, [UR4+0x10], UR8 ;  /* 0x0000100804ff75b2 */ /* 0x0002620008000100 */
[----:B------:R1:W1:Y:S01]  /*0660*/  SYNCS.EXCH.64 URZ, [UR4+0x30], UR6 ;  /* 0x0000300604ff75b2 */ /* 0x0002620008000100 */
[----:B------:R1:W1:Y:S01]  /*0670*/  SYNCS.EXCH.64 URZ, [UR4+0x18], UR8 ;  /* 0x0000180804ff75b2 */ /* 0x0002620008000100 */
[----:B------:R1:W1:Y:S01]  /*0680*/  SYNCS.EXCH.64 URZ, [UR4+0x38], UR6 ;  /* 0x0000380604ff75b2 */ /* 0x0002620008000100 */
[----:B------:R-:W-:Y:S01]  /*0690*/  NOP ;  /* 0x0000000000007918 */ /* 0x000fe20000000000 */
.L_x_9:
[----:B------:R-:W2:Y:S01]  /*06a0*/  SHFL.IDX PT, R2, R46, RZ, 0x1f ;  /* 0x00001fff2e027589 */ /* 0x000ea200000e0000 */
[----:B------:R-:W-:Y:S01]  /*06b0*/  NOP ;  /* 0x0000000000007918 */ /* 0x000fe20000000000 */
[----:B--2---:R-:W-:-:S13]  /*06c0*/  ISETP.NE.AND P0, PT, R2, 0x1, PT ;  /* 0x000000010200780c */ /* 0x004fda0003f05270 */
[----:B------:R-:W-:Y:S05]  /*06d0*/  @P0 BRA `(.L_x_10) ;  /* 0x0000000000580947 */ /* 0x000fea0003800000 */
[----:B-1----:R-:W1:Y:S01]  /*06e0*/  S2UR UR4, SR_CgaCtaId ;  /* 0x00000000000479c3 */ /* 0x002e620000008800 */
        /* <DEDUP_REMOVED lines=12> */
[----:B-1----:R2:W1:Y:S01]  /*07b0*/  SYNCS.EXCH.64 URZ, [UR4+0x40], UR8 ;  /* 0x0000400804ff75b2 */ /* 0x0024620008000100 */
[----:B------:R2:W1:Y:S01]  /*07c0*/  SYNCS.EXCH.64 URZ, [UR4+0x60], UR6 ;  /* 0x0000600604ff75b2 */ /* 0x0004620008000100 */
[----:B------:R2:W1:Y:S01]  /*07d0*/  SYNCS.EXCH.64 URZ, [UR4+0x48], UR8 ;  /* 0x0000480804ff75b2 */ /* 0x0004620008000100 */
[----:B------:R2:W1:Y:S01]  /*07e0*/  SYNCS.EXCH.64 URZ, [UR4+0x68], UR6 ;  /* 0x0000680604ff75b2 */ /* 0x0004620008000100 */
[----:B------:R2:W1:Y:S01]  /*07f0*/  SYNCS.EXCH.64 URZ, [UR4+0x50], UR8 ;  /* 0x0000500804ff75b2 */ /* 0x0004620008000100 */
[----:B------:R2:W1:Y:S01]  /*0800*/  SYNCS.EXCH.64 URZ, [UR4+0x70], UR6 ;  /* 0x0000700604ff75b2 */ /* 0x0004620008000100 */
[----:B------:R2:W1:Y:S01]  /*0810*/  SYNCS.EXCH.64 URZ, [UR4+0x58], UR8 ;  /* 0x0000580804ff75b2 */ /* 0x0004620008000100 */
[----:B------:R2:W1:Y:S02]  /*0820*/  SYNCS.EXCH.64 URZ, [UR4+0x78], UR6 ;  /* 0x0000780604ff75b2 */ /* 0x0004640008000100 */
[----:B--2---:R-:W-:Y:S01]  /*0830*/  NOP ;  /* 0x0000000000007918 */ /* 0x004fe20000000000 */
.L_x_10:
[----:B------:R-:W2:Y:S01]  /*0840*/  SHFL.IDX PT, R2, R46, RZ, 0x1f ;  /* 0x00001fff2e027589 */ /* 0x000ea200000e0000 */
[----:B------:R-:W-:Y:S01]  /*0850*/  NOP ;  /* 0x0000000000007918 */ /* 0x000fe20000000000 */
[----:B--2---:R-:W-:-:S13]  /*0860*/  ISETP.NE.AND P0, PT, R2, 0x3, PT ;  /* 0x000000030200780c */ /* 0x004fda0003f05270 */
[----:B------:R-:W-:Y:S05]  /*0870*/  @P0 BRA `(.L_x_11) ;  /* 0x0000000000300947 */ /* 0x000fea0003800000 */
[----:B-1----:R-:W1:Y:S01]  /*0880*/  S2UR UR4, SR_CgaCtaId ;  /* 0x00000000000479c3 */ /* 0x002e620000008800 */
[----:B------:R-:W-:Y:S01]  /*0890*/  UMOV UR6, 0x400 ;  /* 0x0000040000067882 */ /* 0x000fe20000000000 */
[----:B------:R-:W-:Y:S01]  /*08a0*/  UMOV UR5, 0x20 ;  /* 0x0000002000057882 */ /* 0x000fe20000000000 */
[----:B------:R-:W-:Y:S01]  /*08b0*/  ELECT P0, URZ, PT ;  /* 0x0000000000ff782f */ /* 0x000fe20003800000 */
[----:B-1----:R-:W-:Y:S02]  /*08c0*/  ULEA UR6, UR4, UR6, 0x18 ;  /* 0x0000000604067291 */ /* 0x002fe4000f8ec0ff */
[----:B------:R-:W-:-:S04]  /*08d0*/  UIADD3 UR4, UPT, UPT, -UR5, 0x100000, URZ ;  /* 0x0010000005047890 */ /* 0x000fc8000fffe1ff */
[----:B------:R-:W-:Y:S02]  /*08e0*/  USHF.L.U32 UR5, UR4, 0xb, URZ ;  /* 0x0000000b04057899 */ /* 0x000fe400080006ff */
[----:B------:R-:W-:Y:S01]  /*08f0*/  USHF.L.U32 UR4, UR4, 0x1, URZ ;  /* 0x0000000104047899 */ /* 0x000fe200080006ff */
[----:B------:R-:W1:Y:S11]  /*0900*/  FENCE.VIEW.ASYNC.S ;  /* 0x00000000000073c6 */ /* 0x000e760000000000 */
[----:B-1----:R2:W1:Y:S01]  /*0910*/  SYNCS.EXCH.64 URZ, [UR6+0x80], UR4 ;  /* 0x0000800406ff75b2 */ /* 0x0024620008000100 */
[----:B------:R2:W1:Y:S02]  /*0920*/  SYNCS.EXCH.64 URZ, [UR6+0x88], UR4 ;  /* 0x0000880406ff75b2 */ /* 0x0004640008000100 */
[----:B--2---:R-:W-:Y:S01]  /*0930*/  NOP ;  /* 0x0000000000007918 */ /* 0x004fe20000000000 */
.L_x_11:
[----:B------:R-:W2:Y:S01]  /*0940*/  SHFL.IDX PT, R2, R46, RZ, 0x1f ;  /* 0x00001fff2e027589 */ /* 0x000ea200000e0000 */
[----:B------:R-:W-:Y:S01]  /*0950*/  NOP ;  /* 0x0000000000007918 */ /* 0x000fe20000000000 */
[----:B--2---:R-:W-:-:S13]  /*0960*/  ISETP.NE.AND P0, PT, R2, 0x4, PT ;  /* 0x000000040200780c */ /* 0x004fda0003f05270 */
[----:B------:R-:W-:Y:S05]  /*0970*/  @P0 BRA `(.L_x_12) ;  /* 0x00000000004c0947 */ /* 0x000fea0003800000 */
[----:B-1----:R-:W1:Y:S01]  /*0980*/  S2UR UR6, SR_CgaCtaId ;  /* 0x00000000000679c3 */ /* 0x002e620000008800 */
[----:B------:R-:W-:Y:S01]  /*0990*/  UMOV UR4, 0x3a0 ;  /* 0x000003a000047882 */ /* 0x000fe20000000000 */
[----:B------:R-:W-:Y:S01]  /*09a0*/  UMOV UR5, 0x400 ;  /* 0x0000040000057882 */ /* 0x000fe20000000000 */
[----:B------:R-:W-:Y:S01]  /*09b0*/  USEL UR4, UR4, 0x320, UP3 ;  /* 0x0000032004047887 */ /* 0x000fe20009800000 */
[----:B------:R-:W-:Y:S01]  /*09c0*/  UMOV UR8, 0x1 ;  /* 0x0000000100087882 */ /* 0x000fe20000000000 */
[----:B------:R-:W-:Y:S01]  /*09d0*/  ELECT P0, URZ, PT ;  /* 0x0000000000ff782f */ /* 0x000fe20003800000 */
[----:B------:R-:W-:-:S04]  /*09e0*/  UIADD3 UR8, UPT, UPT, -UR8, 0x100000, URZ ;  /* 0x0010000008087890 */ /* 0x000fc8000fffe1ff */
[----:B------:R-:W-:Y:S02]  /*09f0*/  USHF.L.U32 UR9, UR8, 0xb, URZ ;  /* 0x0000000b08097899 */ /* 0x000fe400080006ff */
[----:B------:R-:W-:Y:S02]  /*0a00*/  USHF.L.U32 UR8, UR8, 0x1, URZ ;  /* 0x0000000108087899 */ /* 0x000fe400080006ff */
[----:B-1----:R-:W-:Y:S02]  /*0a10*/  ULEA UR6, UR6, UR5, 0x18 ;  /* 0x0000000506067291 */ /* 0x002fe4000f8ec0ff */
[----:B------:R-:W-:-:S04]  /*0a20*/  UIADD3 UR4, UPT, UPT, -UR4, 0x100000, URZ ;  /* 0x0010000004047890 */ /* 0x000fc8000fffe1ff */
[----:B------:R-:W-:Y:S02]  /*0a30*/  USHF.L.U32 UR5, UR4, 0xb, URZ ;  /* 0x0000000b04057899 */ /* 0x000fe400080006ff */
[----:B------:R-:W-:Y:S01]  /*0a40*/  USHF.L.U32 UR4, UR4, 0x1, URZ ;  /* 0x0000000104047899 */ /* 0x000fe200080006ff */
[----:B------:R-:W1:Y:S03]  /*0a50*/  FENCE.VIEW.ASYNC.S ;  /* 0x00000000000073c6 */ /* 0x000e660000000000 */
[----:B-1----:R2:W1:Y:S08]  /*0a60*/  SYNCS.EXCH.64 URZ, [UR6+0x90], UR8 ;  /* 0x0000900806ff75b2 */ /* 0x0024700008000100 */
[----:B------:R2:W1:Y:S01]  /*0a70*/  SYNCS.EXCH.64 URZ, [UR6+0xa0], UR4 ;  /* 0x0000a00406ff75b2 */ /* 0x0004620008000100 */
[----:B------:R2:W1:Y:S01]  /*0a80*/  SYNCS.EXCH.64 URZ, [UR6+0x98], UR8 ;  /* 0x0000980806ff75b2 */ /* 0x0004620008000100 */
[----:B------:R2:W1:Y:S02]  /*0a90*/  SYNCS.EXCH.64 URZ, [UR6+0xa8], UR4 ;  /* 0x0000a80406ff75b2 */ /* 0x0004640008000100 */
[----:B--2---:R-:W-:Y:S01]  /*0aa0*/  NOP ;  /* 0x0000000000007918 */ /* 0x004fe20000000000 */
.L_x_12:
        /* <DEDUP_REMOVED lines=26> */
.L_x_13:
[----:B------:R-:W2:Y:S01]  /*0c50*/  SHFL.IDX PT, R2, R46, RZ, 0x1f ;  /* 0x00001fff2e027589 */ /* 0x000ea200000e0000 */
[----:B------:R-:W1:Y:S01]  /*0c60*/  S2UR UR52, SR_CgaCtaId ;  /* 0x00000000003479c3 */ /* 0x000e620000008800 */
[----:B------:R-:W-:Y:S01]  /*0c70*/  NOP ;  /* 0x0000000000007918 */ /* 0x000fe20000000000 */
[----:B--2---:R-:W-:-:S13]  /*0c80*/  ISETP.NE.AND P0, PT, R2, 0x3, PT ;  /* 0x000000030200780c */ /* 0x004fda0003f05270 */
[----:B-1----:R-:W-:Y:S05]  /*0c90*/  @P0 BRA `(.L_x_14) ;  /* 0x0000000000340947 */ /* 0x002fea0003800000 */
[----:B------:R-:W-:Y:S01]  /*0ca0*/  UMOV UR4, 0x400 ;  /* 0x0000040000047882 */ /* 0x000fe20000000000 */
[----:B------:R-:W-:Y:S01]  /*0cb0*/  UMOV UR6, 0x20 ;  /* 0x0000002000067882 */ /* 0x000fe20000000000 */
[----:B------:R-:W-:Y:S02]  /*0cc0*/  ULEA UR4, UR52, UR4, 0x18 ;  /* 0x0000000434047291 */ /* 0x000fe4000f8ec0ff */
[----:B------:R-:W-:-:S04]  /*0cd0*/  UIADD3 UR6, UPT, UPT, -UR6, 0x100000, URZ ;  /* 0x0010000006067890 */ /* 0x000fc8000fffe1ff */
[----:B------:R-:W-:Y:S02]  /*0ce0*/  USHF.L.U32 UR7, UR6, 0xb, URZ ;  /* 0x0000000b06077899 */ /* 0x000fe400080006ff */
[----:B------:R-:W-:Y:S01]  /*0cf0*/  USHF.L.U32 UR6, UR6, 0x1, URZ ;  /* 0x0000000106067899 */ /* 0x000fe200080006ff */
[----:B------:R-:W-:Y:S01]  /*0d00*/  ELECT P0, URZ, PT ;  /* 0x0000000000ff782f */ /* 0x000fe20003800000 */
[----:B------:R-:W1:Y:S10]  /*0d10*/  FENCE.VIEW.ASYNC.S ;  /* 0x00000000000073c6 */ /* 0x000e740000000000 */
[----:B-1----:R1:W2:Y:S01]  /*0d20*/  SYNCS.EXCH.64 URZ, [UR4+0xf0], UR6 ;  /* 0x0000f00604ff75b2 */ /* 0x0022a20008000100 */
[----:B------:R1:W1:Y:S01]  /*0d30*/  SYNCS.EXCH.64 URZ, [UR4+0x100], UR6 ;  /* 0x0001000604ff75b2 */ /* 0x0002620008000100 */
[----:B------:R1:W1:Y:S01]  /*0d40*/  SYNCS.EXCH.64 URZ, [UR4+0xf8], UR6 ;  /* 0x0000f80604ff75b2 */ /* 0x0002620008000100 */
[----:B------:R1:W1:Y:S01]  /*0d50*/  SYNCS.EXCH.64 URZ, [UR4+0x108], UR6 ;  /* 0x0001080604ff75b2 */ /* 0x0002620008000100 */
[----:B------:R-:W-:Y:S01]  /*0d60*/  NOP ;  /* 0x0000000000007918 */ /* 0x000fe20000000000 */
.L_x_14:
[----:B-1----:R-:W1:Y:S01]  /*0d70*/  LDCU UR4, c[0x0][0x36c] ;  /* 0x00006d80ff0477ac */ /* 0x002e620008000800 */
[----:B------:R-:W-:Y:S01]  /*0d80*/  ISETP.NE.OR P4, PT, R0, 0x2, !P4 ;  /* 0x000000020000780c */ /* 0x000fe20006785670 */
[----:B------:R-:W-:Y:S01]  /*0d90*/  NOP ;  /* 0x0000000000007918 */ /* 0x000fe20000000000 */
[----:B------:R-:W-:Y:S01]  /*0da0*/  LOP3.LUT R0, R56, 0x1f, RZ, 0xc0, !PT ;  /* 0x0000001f38007812 */ /* 0x000fe200078ec0ff */
[----:B------:R-:W-:Y:S02]  /*0db0*/  UISETP.NE.AND UP4, UPT, UR17, URZ, UPT ;  /* 0x000000ff1100728c */ /* 0x000fe4000bf85270 */
[----:B-1----:R-:W-:-:S09]  /*0dc0*/  UISETP.EQ.U32.AND UP5, UPT, UR4, 0x1, UPT ;  /* 0x000000010400788c */ /* 0x002fd2000bfa2070 */
[----:B------:R-:W-:Y:S05]  /*0dd0*/  BRA.U !UP5, `(.L_x_15) ;  /* 0x000000010d087547 */ /* 0x000fea000b800000 */
[----:B--234-:R-:W-:Y:S01]  /*0de0*/  UCGABAR_ARV ;  /* 0x00000000000079c7 */ /* 0x01cfe20008000000 */
[----:B------:R-:W-:Y:S05]  /*0df0*/  BRA `(.L_x_16) ;  /* 0x0000000000047947 */ /* 0x000fea0003800000 */
.L_x_15:
[----:B--234-:R-:W-:Y:S01]  /*0e00*/  NOP ;  /* 0x0000000000007918 */ /* 0x01cfe20000000000 */
.L_x_16:
[----:B------:R-:W1:Y:S01]  /*0e10*/  S2UR UR20, SR_CTAID.Y ;  /* 0x00000000001479c3 */ /* 0x000e620000002600 */
[----:B------:R-:W-:-:S05]  /*0e20*/  CS2R.32 R47, SR_CgaSize ;  /* 0x00000000002f7805 */ /* 0x000fca0000008a00 */
[----:B------:R-:W-:-:S05]  /*0e30*/  IMAD R47, R47, -0xa0, RZ ;  /* 0xffffff602f2f7824 */ /* 0x000fca00078e02ff */
[----:B------:R-:W-:-:S14]  /*0e40*/  R2UR UR4, R47 ;  /* 0x000000002f0472ca */ /* 0x000fdc00000e0000 */
[----:B------:R-:W2:Y:S01]  /*0e50*/  LDCU UR4, c[0x0][UR4+0x2b4] ;  /* 0x00005680040477ac */ /* 0x000ea20008000800 */
[----:B------:R-:W-:-:S05]  /*0e60*/  CS2R.32 R47, SR_CgaSize ;  /* 0x00000000002f7805 */ /* 0x000fca0000008a00 */
[----:B------:R-:W-:-:S05]  /*0e70*/  IMAD R47, R47, -0xa0, RZ ;  /* 0xffffff602f2f7824 */ /* 0x000fca00078e02ff */
[----:B------:R-:W-:-:S14]  /*0e80*/  R2UR UR5, R47 ;  /* 0x000000002f0572ca */ /* 0x000fdc00000e0000 */
[----:B------:R-:W3:Y:S01]  /*0e90*/  LDCU UR5, c[0x0][UR5+0x2b0] ;  /* 0x00005600050577ac */ /* 0x000ee20008000800 */
[----:B------:R-:W4:Y:S01]  /*0ea0*/  S2UR UR16, SR_CTAID.X ;  /* 0x00000000001079c3 */ /* 0x000f220000002500 */
[----:B------:R-:W-:-:S05]  /*0eb0*/  CS2R.32 R47, SR_CgaSize ;  /* 0x00000000002f7805 */ /* 0x000fca0000008a00 */
[----:B------:R-:W-:-:S05]  /*0ec0*/  IMAD R47, R47, -0xa0, RZ ;  /* 0xffffff602f2f7824 */ /* 0x000fca00078e02ff */
[----:B------:R-:W-:-:S14]  /*0ed0*/  R2UR UR7, R47 ;  /* 0x000000002f0772ca */ /* 0x000fdc00000e0000 */
[----:B------:R-:W3:Y:S01]  /*0ee0*/  LDCU UR7, c[0x0][UR7+0x2a4] ;  /* 0x00005480070777ac */ /* 0x000ee20008000800 */
[----:B------:R-:W-:-:S05]  /*0ef0*/  CS2R.32 R47, SR_CgaSize ;  /* 0x00000000002f7805 */ /* 0x000fca0000008a00 */
[----:B------:R-:W-:-:S05]  /*0f00*/  IMAD R47, R47, -0xa0, RZ ;  /* 0xffffff602f2f7824 */ /* 0x000fca00078e02ff */
[----:B------:R-:W-:-:S14]  /*0f10*/  R2UR UR63, R47 ;  /* 0x000000002f3f72ca */ /* 0x000fdc00000e0000 */
[----:B------:R-:W3:Y:S01]  /*0f20*/  LDCU UR63, c[0x0][UR63+0x2a0] ;  /* 0x000054003f3f77ac */ /* 0x000ee20008000800 */
[----:B------:R-:W-:Y:S02]  /*0f30*/  ULOP3.LUT UR55, UR52, 0x1, URZ, 0xc0, !UPT ;  /* 0x0000000134377892 */ /* 0x000fe4000f8ec0ff */
[----:B------:R-:W-:Y:S02]  /*0f40*/  USHF.R.U32.HI UR26, URZ, 0x1, UR52 ;  /* 0x00000001ff1a7899 */ /* 0x000fe40008011634 */
[----:B------:R-:W-:Y:S02]  /*0f50*/  UISETP.GT.U32.AND UP1, UPT, UR55, 0xffff, UPT ;  /* 0x0000ffff3700788c */ /* 0x000fe4000bf24070 */
[----:B------:R-:W-:Y:S01]  /*0f60*/  USHF.L.U32 UR38, UR52, 0xa, URZ ;  /* 0x0000000a34267899 */ /* 0x000fe200080006ff */
[----:B-1----:R-:W-:Y:S01]  /*0f70*/  I2FP.F32.U32 R2, UR20 ;  /* 0x0000001400027c45 */ /* 0x002fe20008201000 */
[----:B------:R-:W1:Y:S04]  /*0f80*/  LDCU UR21, c[0x0][0xb24] ;  /* 0x00016480ff1577ac */ /* 0x000e680008000800 */
[----:B--2---:R-:W-:Y:S01]  /*0f90*/  FMUL R2, R2, UR4 ;  /* 0x0000000402027c20 */ /* 0x004fe20008400000 */
[----:B------:R-:W-:Y:S01]  /*0fa0*/  ULOP3.LUT UR4, UR52, 0x2, URZ, 0xc0, !UPT ;  /* 0x0000000234047892 */ /* 0x000fe2000f8ec0ff */
[----:B----4-:R-:W-:Y:S01]  /*0fb0*/  I2FP.F32.U32 R3, UR16 ;  /* 0x0000001000037c45 */ /* 0x010fe20008201000 */
[----:B------:R-:W2:Y:S03]  /*0fc0*/  LDCU UR42, c[0x0][0xb24] ;  /* 0x00016480ff2a77ac */ /* 0x000ea60008000800 */
[----:B------:R-:W4:Y:S01]  /*0fd0*/  F2I.U32.TRUNC.NTZ R2, R2 ;  /* 0x0000000200027305 */ /* 0x000f22000020f000 */
[----:B---3--:R-:W-:Y:S01]  /*0fe0*/  FMUL R3, R3, UR5 ;  /* 0x0000000503037c20 */ /* 0x008fe20008400000 */
[----:B------:R-:W-:Y:S01]  /*0ff0*/  UISETP.GT.U32.AND UP0, UPT, UR4, 0xffff, UPT ;  /* 0x0000ffff0400788c */ /* 0x000fe2000bf04070 */
[----:B------:R-:W3:Y:S05]  /*1000*/  LDCU UR28, c[0x0][0xb30] ;  /* 0x00016600ff1c77ac */ /* 0x000eea0008000800 */
[----:B------:R-:W1:Y:S01]  /*1010*/  F2I.U32.TRUNC.NTZ R3, R3 ;  /* 0x0000000300037305 */ /* 0x000e62000020f000 */
[----:B------:R-:W-:-:S02]  /*1020*/  USEL UR30, UR4, 0xffff, !UP0 ;  /* 0x0000ffff041e7887 */ /* 0x000fc4000c000000 */
[----:B------:R-:W-:Y:S01]  /*1030*/  USHF.L.U32 UR37, UR52, 0xc, URZ ;  /* 0x0000000c34257899 */ /* 0x000fe200080006ff */
[----:B------:R-:W-:Y:S01]  /*1040*/  UMOV UR32, 0x5 ;  /* 0x0000000500207882 */ /* 0x000fe20000000000 */
[----:B------:R-:W-:Y:S01]  /*1050*/  USEL UR31, UR55, 0xffff, !UP1 ;  /* 0x0000ffff371f7887 */ /* 0x000fe2000c800000 */
[----:B----4-:R-:W-:Y:S02]  /*1060*/  R2UR UR6, R2 ;  /* 0x00000000020672ca */ /* 0x010fe400000e0000 */
[----:B------:R-:W-:Y:S02]  /*1070*/  PRMT R2, RZ, 0x7610, R2 ;  /* 0x00007610ff027816 */ /* 0x000fe40000000002 */
[----:B-1----:R-:W-:-:S09]  /*1080*/  R2UR UR5, R3 ;  /* 0x00000000030572ca */ /* 0x002fd200000e0000 */
[----:B------:R-:W-:-:S04]  /*1090*/  UIADD3 UR4, UPT, UPT, -UR6, URZ, URZ ;  /* 0x000000ff06047290 */ /* 0x000fc8000fffe1ff */
[----:B------:R-:W-:Y:S02]  /*10a0*/  UIMAD UR4, UR7, UR4, UR20 ;  /* 0x00000004070472a4 */ /* 0x000fe4000f8e0214 */
[----:B------:R-:W-:-:S04]  /*10b0*/  UIADD3 UR5, UPT, UPT, -UR5, URZ, URZ ;  /* 0x000000ff05057290 */ /* 0x000fc8000fffe1ff */
[----:B------:R-:W-:Y:S01]  /*10c0*/  IMAD.U32 R47, RZ, RZ, UR4 ;  /* 0x00000004ff2f7e24 */ /* 0x000fe2000f8e00ff */
[----:B------:R-:W-:Y:S01]  /*10d0*/  UIMAD UR63, UR63, UR5, UR16 ;  /* 0x000000053f3f72a4 */ /* 0x000fe2000f8e0210 */
[----:B--23--:R-:W-:Y:S11]  /*10e0*/  BRA.U UP4, `(.L_x_17) ;  /* 0x0000000104407547 */ /* 0x00cff6000b800000 */
[----:B------:R-:W-:-:S13]  /*10f0*/  R2UR UR4, R47 ;  /* 0x000000002f0472ca */ /* 0x000fda00000e0000 */
[----:B------:R-:W-:Y:S02]  /*1100*/  UISETP.NE.AND UP0, UPT, UR4, URZ, UPT ;  /* 0x000000ff0400728c */ /* 0x000fe4000bf05270 */
[----:B------:R-:W-:Y:S02]  /*1110*/  UISETP.NE.AND UP1, UPT, UR4, 0x1, UPT ;  /* 0x000000010400788c */ /* 0x000fe4000bf25270 */
[----:B------:R-:W-:Y:S02]  /*1120*/  UISETP.NE.AND UP2, UPT, UR63, URZ, UP0 ;  /* 0x000000ff3f00728c */ /* 0x000fe40008745270 */
[----:B------:R-:W-:Y:S02]  /*1130*/  USEL UR4, URZ, 0x2, UP0 ;  /* 0x00000002ff047887 */ /* 0x000fe40008000000 */
[----:B------:R-:W-:Y:S02]  /*1140*/  USEL UR8, URZ, 0x1, UP2 ;  /* 0x00000001ff087887 */ /* 0x000fe40009000000 */
[----:B------:R-:W-:-:S02]  /*1150*/  UISETP.NE.AND UP2, UPT, UR63, URZ, UPT ;  /* 0x000000ff3f00728c */ /* 0x000fc4000bf45270 */
[----:B------:R-:W-:Y:S02]  /*1160*/  USEL UR5, URZ, 0x4, UP1 ;  /* 0x00000004ff057887 */ /* 0x000fe40008800000 */
[----:B------:R-:W-:Y:S02]  /*1170*/  UISETP.NE.AND UP0, UPT, UR63, 0x1, UPT ;  /* 0x000000013f00788c */ /* 0x000fe4000bf05270 */
[----:B------:R-:W-:Y:S02]  /*1180*/  USEL UR6, URZ, 0x8, UP1 ;  /* 0x00000008ff067887 */ /* 0x000fe40008800000 */
[----:B------:R-:W-:Y:S02]  /*1190*/  USEL UR7, UR5, 0x4, UP2 ;  /* 0x0000000405077887 */ /* 0x000fe40009000000 */
[----:B------:R-:W-:Y:S02]  /*11a0*/  USEL UR4, UR4, 0x2, UP0 ;  /* 0x0000000204047887 */ /* 0x000fe40008000000 */
[----:B------:R-:W-:-:S02]  /*11b0*/  USEL UR5, UR6, 0x8, UP0 ;  /* 0x0000000806057887 */ /* 0x000fc40008000000 */
[----:B------:R-:W-:-:S04]  /*11c0*/  UIADD3 UR4, UPT, UPT, UR4, UR7, UR8 ;  /* 0x0000000704047290 */ /* 0x000fc8000fffe008 */
[----:B------:R-:W-:-:S06]  /*11d0*/  UIADD3 UR4, UPT, UPT, UR4, UR5, URZ ;  /* 0x0000000504047290 */ /* 0x000fcc000fffe0ff */
[----:B------:R-:W-:-:S07]  /*11e0*/  MOV R2, UR4 ;  /* 0x0000000400027c02 */ /* 0x000fce0008000f00 */
.L_x_17:
[----:B------:R-:W1:Y:S01]  /*11f0*/  S2UR UR36, SR_CTAID.Z ;  /* 0x00000000002479c3 */ /* 0x000e620000002700 */
[----:B------:R-:W-:Y:S01]  /*1200*/  UISETP.GE.AND UP0, UPT, UR21, 0x1, UPT ;  /* 0x000000011500788c */ /* 0x000fe2000bf06270 */
[----:B------:R-:W-:-:S08]  /*1210*/  UMOV UR29, 0x3 ;  /* 0x00000003001d7882 */ /* 0x000fd00000000000 */
[----:B------:R-:W-:Y:S05]  /*1220*/  BRA.U !UP0, `(.L_x_18) ;  /* 0x0000000108d47547 */ /* 0x000fea000b800000 */
[----:B------:R-:W2:Y:S01]  /*1230*/  LDCU.128 UR12, c[0x0][0xb10] ;  /* 0x00016200ff0c77ac */ /* 0x000ea20008000c00 */
[----:B------:R-:W3:Y:S01]  /*1240*/  LDCU UR6, c[0x0][0x370] ;  /* 0x00006e00ff0677ac */ /* 0x000ee20008000800 */
[----:B------:R-:W4:Y:S01]  /*1250*/  LDCU UR5, c[0x0][0x374] ;  /* 0x00006e80ff0577ac */ /* 0x000f220008000800 */
[----:B------:R-:W1:Y:S01]  /*1260*/  LDCU UR27, c[0x0][0xb0c] ;  /* 0x00016180ff1b77ac */ /* 0x000e620008000800 */
[----:B------:R-:W1:Y:S01]  /*1270*/  LDCU UR4, c[0x0][0xb20] ;  /* 0x00016400ff0477ac */ /* 0x000e620008000800 */
[----:B------:R-:W1:Y:S01]  /*1280*/  LDCU.64 UR8, c[0x0][0xb28] ;  /* 0x00016500ff0877ac */ /* 0x000e620008000a00 */
[----:B--2---:R-:W-:Y:S02]  /*1290*/  UISETP.NE.AND UP0, UPT, UR14, 0x1, UPT ;  /* 0x000000010e00788c */ /* 0x004fe4000bf05270 */
[----:B----4-:R-:W-:Y:S02]  /*12a0*/  UIMAD.WIDE.U32 UR10, UR5, UR15, URZ ;  /* 0x0000000f050a72a5 */ /* 0x010fe4000f8e00ff */
[----:B---3--:R-:W-:-:S02]  /*12b0*/  UIMAD.WIDE.U32 UR22, UR6, UR12, URZ ;  /* 0x0000000c061672a5 */ /* 0x008fc4000f8e00ff */
[----:B-1----:R-:W-:Y:S02]  /*12c0*/  UISETP.NE.AND UP1, UPT, UR27, 0x1, UPT ;  /* 0x000000011b00788c */ /* 0x002fe4000bf25270 */
[----:B------:R-:W-:Y:S01]  /*12d0*/  UISETP.NE.AND UP2, UPT, UR21, 0x1, UPT ;  /* 0x000000011500788c */ /* 0x000fe2000bf45270 */
[----:B------:R-:W-:Y:S02]  /*12e0*/  UMOV UR10, UR11 ;  /* 0x0000000b000a7c82 */ /* 0x000fe40008000000 */
[----:B------:R-:W-:Y:S01]  /*12f0*/  UMOV UR22, UR23 ;  /* 0x0000001700167c82 */ /* 0x000fe20008000000 */
[----:B------:R-:W-:Y:S02]  /*1300*/  @UP0 USHF.R.U32.HI UR5, URZ, UR4, UR10 ;  /* 0x00000004ff050299 */ /* 0x000fe4000801160a */
[----:B------:R-:W-:Y:S02]  /*1310*/  UIMAD.WIDE.U32 UR24, UR20, UR15, URZ ;  /* 0x0000000f141872a5 */ /* 0x000fe4000f8e00ff */
[----:B------:R-:W-:-:S02]  /*1320*/  UIMAD.WIDE.U32 UR10, UR5, UR8, URZ ;  /* 0x00000008050a72a5 */ /* 0x000fc4000f8e00ff */
[----:B------:R-:W-:Y:S02]  /*1330*/  @UP1 USHF.R.U32.HI UR6, URZ, UR13, UR22 ;  /* 0x0000000dff061299 */ /* 0x000fe40008011616 */
[----:B------:R-:W-:Y:S02]  /*1340*/  UIMAD.WIDE.U32 UR18, UR16, UR12, URZ ;  /* 0x0000000c101272a5 */ /* 0x000fe4000f8e00ff */
[----:B------:R-:W-:Y:S01]  /*1350*/  UIMAD.WIDE.U32 UR22, UR6, UR8, URZ ;  /* 0x00000008061672a5 */ /* 0x000fe2000f8e00ff */
[----:B------:R-:W-:Y:S01]  /*1360*/  UMOV UR24, UR25 ;  /* 0x0000001900187c82 */ /* 0x000fe20008000000 */
[----:B------:R-:W-:Y:S01]  /*1370*/  UMOV UR10, UR11 ;  /* 0x0000000b000a7c82 */ /* 0x000fe20008000000 */
[----:B------:R-:W-:Y:S02]  /*1380*/  USHF.R.U32.HI UR24, URZ, UR4, UR24 ;  /* 0x00000004ff187299 */ /* 0x000fe40008011618 */
[----:B------:R-:W-:Y:S02]  /*1390*/  @UP2 USHF.R.U32.HI UR5, URZ, UR9, UR10 ;  /* 0x00000009ff052299 */ /* 0x000fe4000801160a */
[----:B------:R-:W-:Y:S01]  /*13a0*/  UMOV UR7, UR23 ;  /* 0x0000001700077c82 */ /* 0x000fe20008000000 */
[----:B------:R-:W-:Y:S01]  /*13b0*/  UMOV UR18, UR19 ;  /* 0x0000001300127c82 */ /* 0x000fe20008000000 */
[----:B------:R-:W-:-:S02]  /*13c0*/  @UP2 USHF.R.U32.HI UR6, URZ, UR9, UR7 ;  /* 0x00000009ff062299 */ /* 0x000fc40008011607 */
[----:B------:R-:W-:Y:S02]  /*13d0*/  USHF.R.U32.HI UR13, URZ, UR13, UR18 ;  /* 0x0000000dff0d7299 */ /* 0x000fe40008011612 */
[----:B------:R-:W-:Y:S02]  /*13e0*/  USEL UR4, UR20, UR24, !UP0 ;  /* 0x0000001814047287 */ /* 0x000fe4000c000000 */
[----:B------:R-:W-:Y:S02]  /*13f0*/  UIMAD UR7, UR5, UR21, URZ ;  /* 0x00000015050772a4 */ /* 0x000fe4000f8e02ff */
[----:B------:R-:W-:Y:S02]  /*1400*/  USEL UR5, UR16, UR13, !UP1 ;  /* 0x0000000d10057287 */ /* 0x000fe4000c800000 */
[----:B------:R-:W-:Y:S02]  /*1410*/  UIMAD UR12, UR6, UR21, URZ ;  /* 0x00000015060c72a4 */ /* 0x000fe4000f8e02ff */
[----:B------:R-:W-:-:S02]  /*1420*/  UISETP.GE.AND UP0, UPT, UR4, UR7, UPT ;  /* 0x000000070400728c */ /* 0x000fc4000bf06270 */
[----:B------:R-:W-:Y:S02]  /*1430*/  UIMAD.WIDE.U32 UR10, UR4, UR8, URZ ;  /* 0x00000008040a72a5 */ /* 0x000fe4000f8e00ff */
[----:B------:R-:W-:Y:S02]  /*1440*/  UISETP.GE.OR UP0, UPT, UR5, UR12, UP0 ;  /* 0x0000000c0500728c */ /* 0x000fe40008706670 */
[----:B------:R-:W-:Y:S02]  /*1450*/  UIMAD.WIDE.U32 UR12, UR5, UR8, URZ ;  /* 0x00000008050c72a5 */ /* 0x000fe4000f8e00ff */
[----:B------:R-:W-:Y:S01]  /*1460*/  UIADD3 UR10, UPT, UPT, -UR4, URZ, URZ ;  /* 0x000000ff040a7290 */ /* 0x000fe2000fffe1ff */
[----:B------:R-:W-:Y:S01]  /*1470*/  UMOV UR8, UR11 ;  /* 0x0000000b00087c82 */ /* 0x000fe20008000000 */
[----:B------:R-:W-:Y:S02]  /*1480*/  UIADD3 UR11, UPT, UPT, -UR5, URZ, URZ ;  /* 0x000000ff050b7290 */ /* 0x000fe4000fffe1ff */
[----:B------:R-:W-:-:S03]  /*1490*/  USHF.R.U32.HI UR8, URZ, UR9, UR8 ;  /* 0x00000009ff087299 */ /* 0x000fc60008011608 */
[----:B------:R-:W-:Y:S01]  /*14a0*/  @!UP0 UMOV UR7, UR13 ;  /* 0x0000000d00078c82 */ /* 0x000fe20008000000 */
[----:B------:R-:W-:Y:S02]  /*14b0*/  UIMAD UR20, UR14, UR10, UR20 ;  /* 0x0000000a0e1472a4 */ /* 0x000fe4000f8e0214 */
[----:B------:R-:W-:Y:S02]  /*14c0*/  USEL UR8, UR4, UR8, !UP2 ;  /* 0x0000000804087287 */ /* 0x000fe4000d000000 */
[----:B------:R-:W-:Y:S02]  /*14d0*/  @!UP0 USHF.R.U32.HI UR7, URZ, UR9, UR7 ;  /* 0x00000009ff078299 */ /* 0x000fe40008011607 */
[----:B------:R-:W-:Y:S02]  /*14e0*/  UIADD3 UR9, UPT, UPT, -UR8, URZ, URZ ;  /* 0x000000ff08097290 */ /* 0x000fe4000fffe1ff */
[----:B------:R-:W-:Y:S02]  /*14f0*/  @!UP0 USEL UR7, UR5, UR7, !UP2 ;  /* 0x0000000705078287 */ /* 0x000fe4000d000000 */
[----:B------:R-:W-:-:S02]  /*1500*/  UIMAD UR9, UR21, UR9, UR4 ;  /* 0x00000009150972a4 */ /* 0x000fc4000f8e0204 */
[----:B------:R-:W-:Y:S02]  /*1510*/  @!UP0 UIADD3 UR8, UPT, UPT, UR8, -UR7, URZ ;  /* 0x8000000708088290 */ /* 0x000fe4000fffe0ff */
[----:B------:R-:W-:Y:S02]  /*1520*/  @!UP0 UIMAD UR6, UR9, UR6, UR7 ;  /* 0x00000006090682a4 */ /* 0x000fe4000f8e0207 */
[----:B------:R-:W-:Y:S02]  /*1530*/  @!UP0 UIMAD UR4, UR8, UR21, UR5 ;  /* 0x00000015080482a4 */ /* 0x000fe4000f8e0205 */
[----:B------:R-:W-:Y:S02]  /*1540*/  UIMAD UR16, UR27, UR11, UR16 ;  /* 0x0000000b1b1072a4 */ /* 0x000fe4000f8e0210 */
[----:B------:R-:W-:Y:S01]  /*1550*/  UIMAD UR20, UR4, UR14, UR20 ;  /* 0x0000000e041472a4 */ /* 0x000fe2000f8e0214 */
[----:B------:R-:W-:Y:S02]  /*1560*/  @!UP0 UMOV UR5, UR6 ;  /* 0x0000000600058c82 */ /* 0x000fe40008000000 */
[----:B------:R-:W-:-:S12]  /*1570*/  UIMAD UR16, UR5, UR27, UR16 ;  /* 0x0000001b051072a4 */ /* 0x000fd8000f8e0210 */
.L_x_18:
[----:B------:R-:W-:Y:S02]  /*1580*/  UISETP.NE.AND UP1, UPT, UR28, 0x1, UPT ;  /* 0x000000011c00788c */ /* 0x000fe4000bf25270 */
[----:B------:R-:W-:Y:S02]  /*1590*/  ULOP3.LUT UR31, UR31, 0xffff, URZ, 0xc0, !UPT ;  /* 0x0000ffff1f1f7892 */ /* 0x000fe4000f8ec0ff */
[----:B------:R-:W-:Y:S02]  /*15a0*/  ULOP3.LUT UR30, UR30, 0xffff, URZ, 0xc0, !UPT ;  /* 0x0000ffff1e1e7892 */ /* 0x000fe4000f8ec0ff */
[----:B------:R-:W-:Y:S02]  /*15b0*/  UISETP.NE.AND UP0, UPT, UR17, 0x2, UPT ;  /* 0x000000021100788c */ /* 0x000fe4000bf05270 */
[----:B------:R-:W-:Y:S02]  /*15c0*/  ULOP3.LUT UR38, UR38, 0x800, URZ, 0xc0, !UPT ;  /* 0x0000080026267892 */ /* 0x000fe4000f8ec0ff */
[----:B------:R-:W-:-:S02]  /*15d0*/  ULOP3.LUT UR37, UR37, 0x1000, URZ, 0xc0, !UPT ;  /* 0x0000100025257892 */ /* 0x000fc4000f8ec0ff */
[----:B------:R-:W-:Y:S02]  /*15e0*/  USHF.L.U32 UR31, UR32, UR31, URZ ;  /* 0x0000001f201f7299 */ /* 0x000fe400080006ff */
[----:B------:R-:W-:Y:S01]  /*15f0*/  USHF.L.U32 UR30, UR29, UR30, URZ ;  /* 0x0000001e1d1e7299 */ /* 0x000fe200080006ff */
[----:B------:R-:W-:Y:S11]  /*1600*/  BRA.U UP1, `(.L_x_19) ;  /* 0x0000000101447547 */ /* 0x000ff6000b800000 */
[----:B------:R-:W2:Y:S01]  /*1610*/  LDCU.128 UR8, c[0x0][0xb10] ;  /* 0x00016200ff0877ac */ /* 0x000ea20008000c00 */
[----:B------:R-:W3:Y:S01]  /*1620*/  LDCU UR12, c[0x0][0xb0c] ;  /* 0x00016180ff0c77ac */ /* 0x000ee20008000800 */
[----:B------:R-:W4:Y:S01]  /*1630*/  LDCU UR13, c[0x0][0xb20] ;  /* 0x00016400ff0d77ac */ /* 0x000f220008000800 */
[----:B--2---:R-:W-:Y:S02]  /*1640*/  UIMAD.WIDE.U32 UR6, UR16, UR8, URZ ;  /* 0x00000008100672a5 */ /* 0x004fe4000f8e00ff */
[----:B------:R-:W-:Y:S02]  /*1650*/  UIMAD.WIDE.U32 UR4, UR20, UR11, URZ ;  /* 0x0000000b140472a5 */ /* 0x000fe4000f8e00ff */
[----:B---3--:R-:W-:Y:S02]  /*1660*/  UISETP.NE.AND UP2, UPT, UR12, 0x1, UPT ;  /* 0x000000010c00788c */ /* 0x008fe4000bf45270 */
[----:B------:R-:W-:Y:S01]  /*1670*/  UISETP.NE.AND UP1, UPT, UR10, 0x1, UPT ;  /* 0x000000010a00788c */ /* 0x000fe2000bf25270 */
[----:B------:R-:W-:-:S02]  /*1680*/  UMOV UR6, UR7 ;  /* 0x0000000700067c82 */ /* 0x000fc40008000000 */
[----:B------:R-:W-:Y:S01]  /*1690*/  UMOV UR4, UR5 ;  /* 0x0000000500047c82 */ /* 0x000fe20008000000 */
[----:B------:R-:W-:Y:S02]  /*16a0*/  USHF.R.U32.HI UR9, URZ, UR9, UR6 ;  /* 0x00000009ff097299 */ /* 0x000fe40008011606 */
[----:B----4-:R-:W-:Y:S02]  /*16b0*/  USHF.R.U32.HI UR4, URZ, UR13, UR4 ;  /* 0x0000000dff047299 */ /* 0x010fe40008011604 */
[----:B------:R-:W-:Y:S02]  /*16c0*/  USEL UR5, UR16, UR9, !UP2 ;  /* 0x0000000910057287 */ /* 0x000fe4000d000000 */
[----:B------:R-:W-:-:S04]  /*16d0*/  USEL UR4, UR20, UR4, !UP1 ;  /* 0x0000000414047287 */ /* 0x000fc8000c800000 */
[----:B------:R-:W-:Y:S02]  /*16e0*/  UIADD3 UR6, UPT, UPT, UR5, -UR4, URZ ;  /* 0x8000000405067290 */ /* 0x000fe4000fffe0ff */
[----:B------:R-:W-:Y:S02]  /*16f0*/  UIADD3 UR4, UPT, UPT, -UR5, UR4, URZ ;  /* 0x0000000405047290 */ /* 0x000fe4000fffe1ff */
[----:B------:R-:W-:Y:S02]  /*1700*/  UIMAD UR20, UR6, UR10, UR20 ;  /* 0x0000000a061472a4 */ /* 0x000fe4000f8e0214 */
[----:B------:R-:W-:-:S12]  /*1710*/  UIMAD UR16, UR4, UR12, UR16 ;  /* 0x0000000c041072a4 */ /* 0x000fd8000f8e0210 */
.L_x_19:
[----:B------:R-:W-:Y:S05]  /*1720*/  BRA.U !UP5, `(.L_x_20) ;  /* 0x000000010d0c7547 */ /* 0x000fea000b800000 */
[----:B------:R-:W-:Y:S01]  /*1730*/  UCGABAR_WAIT ;  /* 0x0000000000007dc7 */ /* 0x000fe20008000000 */
[----:B------:R-:W-:Y:S01]  /*1740*/  CCTL.IVALL ;  /* 0x00000000ff00798f */ /* 0x000fe20002000000 */
[----:B------:R-:W-:Y:S05]  /*1750*/  BRA `(.L_x_21) ;  /* 0x0000000000047947 */ /* 0x000fea0003800000 */
.L_x_20:
[----:B------:R-:W-:Y:S06]  /*1760*/  BAR.SYNC.DEFER_BLOCKING 0x0 ;  /* 0x0000000000007b1d */ /* 0x000fec0000010000 */
.L_x_21:
[----:B------:R-:W-:Y:S05]  /*1770*/  BRA.U UP0, `(.L_x_22) ;  /* 0x0000001500607547 */ /* 0x000fea000b800000 */
[----:B------:R-:W2:Y:S01]  /*1780*/  LDCU UR6, c[0x0][0x38c] ;  /* 0x00007180ff0677ac */ /* 0x000ea20008000800 */
[----:B------:R-:W-:Y:S01]  /*1790*/  PLOP3.LUT P2, PT, PT, PT, UP3, 0x80, 0x8 ;  /* 0x000000000008781c */ /* 0x000fe20003f4f038 */
[----:B------:R-:W-:Y:S01]  /*17a0*/  IMAD.MOV.U32 R12, RZ, RZ, 0x1 ;  /* 0x00000001ff0c7424 */ /* 0x000fe200078e00ff */
[----:B------:R-:W-:Y:S01]  /*17b0*/  ISETP.EQ.OR P3, PT, R0, RZ, P4 ;  /* 0x000000ff0000720c */ /* 0x000fe20002762670 */
[----:B------:R-:W-:Y:S01]  /*17c0*/  UISETP.NE.AND UP1, UPT, UR17, URZ, UPT ;  /* 0x000000ff1100728c */ /* 0x000fe2000bf25270 */
[----:B------:R-:W-:Y:S02]  /*17d0*/  PLOP3.LUT P2, PT, P2, PT, PT, 0x8, 0x80 ;  /* 0x000000000080781c */ /* 0x000fe4000174e170 */
[----:B------:R-:W-:Y:S01]  /*17e0*/  CS2R R10, SRZ ;  /* 0x00000000000a7805 */ /* 0x000fe2000001ff00 */
[----:B------:R-:W-:Y:S01]  /*17f0*/  IMAD.MOV.U32 R9, RZ, RZ, RZ ;  /* 0x000000ffff097224 */ /* 0x000fe200078e00ff */
[----:B------:R-:W3:Y:S01]  /*1800*/  LDCU UR49, c[0x0][0x370] ;  /* 0x00006e00ff3177ac */ /* 0x000ee20008000800 */
[----:B------:R-:W-:Y:S01]  /*1810*/  IMAD.MOV.U32 R8, RZ, RZ, 0x1 ;  /* 0x00000001ff087424 */ /* 0x000fe200078e00ff */
[----:B------:R-:W4:Y:S01]  /*1820*/  LDCU.64 UR46, c[0x0][0x348] ;  /* 0x00006900ff2e77ac */ /* 0x000f220008000a00 */
[----:B------:R-:W1:Y:S01]  /*1830*/  LDCU UR48, c[0x0][0x374] ;  /* 0x00006e80ff3077ac */ /* 0x000e620008000800 */
[----:B--2---:R-:W-:-:S02]  /*1840*/  UIADD3 UR5, UPT, UPT, UR6, 0x7f, URZ ;  /* 0x0000007f06057890 */ /* 0x004fc4000fffe0ff */
[----:B------:R-:W-:Y:S02]  /*1850*/  UIADD3 UR56, UPT, UPT, UR6, 0xfe, URZ ;  /* 0x000000fe06387890 */ /* 0x000fe4000fffe0ff */
[----:B------:R-:W-:Y:S02]  /*1860*/  USHF.R.S32.HI UR4, URZ, 0x1f, UR5 ;  /* 0x0000001fff047899 */ /* 0x000fe40008011405 */
[----:B------:R-:W-:Y:S02]  /*1870*/  USEL UR40, UR40, 0x2, UP1 ;  /* 0x0000000228287887 */ /* 0x000fe40008800000 */
[----:B------:R-:W-:Y:S02]  /*1880*/  ULEA.HI UR4, UR4, UR5, URZ, 0x7 ;  /* 0x0000000504047291 */ /* 0x000fe4000f8f38ff */
[----:B------:R-:W-:Y:S02]  /*1890*/  USHF.L.U32 UR5, UR26, 0x5, URZ ;  /* 0x000000051a057899 */ /* 0x000fe400080006ff */
[----:B------:R-:W-:-:S02]  /*18a0*/  USHF.R.S32.HI UR51, URZ, 0x7, UR4 ;  /* 0x00000007ff337899 */ /* 0x000fc40008011404 */
[----:B------:R-:W-:Y:S02]  /*18b0*/  UIADD3 UR4, UPT, UPT, UR6, -0x1, URZ ;  /* 0xffffffff06047890 */ /* 0x000fe4000fffe0ff */
[----:B------:R-:W-:Y:S02]  /*18c0*/  UISETP.LT.U32.AND UP0, UPT, UR51, 0x4, UPT ;  /* 0x000000043300788c */ /* 0x000fe4000bf01070 */
[----:B------:R-:W-:Y:S02]  /*18d0*/  UISETP.GE.U32.AND UP2, UPT, UR4, -0xff, UPT ;  /* 0xffffff010400788c */ /* 0x000fe4000bf46070 */
[----:B------:R-:W-:Y:S02]  /*18e0*/  USEL UR50, UR51, 0x4, UP0 ;  /* 0x0000000433327887 */ /* 0x000fe40008000000 */
[----:B------:R-:W-:Y:S02]  /*18f0*/  ULOP3.LUT UR53, UR5, 0x20, URZ, 0xe2, !UPT ;  /* 0x0000002005357892 */ /* 0x000fe4000f8ee2ff */
[----:B------:R-:W-:-:S02]  /*1900*/  UIADD3 UR39, UPT, UPT, UR50, -0x1, URZ ;  /* 0xffffffff32277890 */ /* 0x000fc4000fffe0ff */
[----:B------:R-:W-:Y:S01]  /*1910*/  UIADD3 UR54, UPT, UPT, UR51, -UR50, URZ ;  /* 0x8000003233367290 */ /* 0x000fe2000fffe0ff */
[----:B------:R-:W-:Y:S02]  /*1920*/  UMOV UR29, URZ ;  /* 0x000000ff001d7c82 */ /* 0x000fe40008000000 */
[----:B------:R-:W-:-:S04]  /*1930*/  @UP2 UIADD3 UR39, UPT, UPT, UR50, URZ, URZ ;  /* 0x000000ff32272290 */ /* 0x000fc8000fffe0ff */
[----:B-1-34-:R-:W-:-:S12]  /*1940*/  UIADD3 UR39, UPT, UPT, UR39, 0x1, URZ ;  /* 0x0000000127277890 */ /* 0x01afd8000fffe0ff */
.L_x_46:
[----:B------:R-:W-:Y:S01]  /*1950*/  UISETP.NE.AND UP0, UPT, UR52, URZ, UPT ;  /* 0x000000ff3400728c */ /* 0x000fe2000bf05270 */
[----:B------:R-:W1:Y:S08]  /*1960*/  S2UR UR52, SR_CgaCtaId ;  /* 0x00000000003479c3 */ /* 0x000e700000008800 */
[----:B---3--:R-:W-:Y:S05]  /*1970*/  BRA.U UP0, `(.L_x_23) ;  /* 0x0000000100347547 */ /* 0x008fea000b800000 */
[----:B------:R-:W2:Y:S01]  /*1980*/  S2R R0, SR_CgaCtaId ;  /* 0x0000000000007919 */ /* 0x000ea20000008800 */
[----:B------:R-:W-:-:S04]  /*1990*/  MOV R2, 0x400 ;  /* 0x0000040000027802 */ /* 0x000fc80000000f00 */
[----:B--2---:R-:W-:Y:S02]  /*19a0*/  LEA R0, R0, R2, 0x18 ;  /* 0x0000000200007211 */ /* 0x004fe400078ec0ff */
[----:B------:R-:W-:-:S03]  /*19b0*/  SHF.L.U32 R2, R8, 0x1f, RZ ;  /* 0x0000001f08027819 */ /* 0x000fc600000006ff */
[----:B------:R-:W-:-:S04]  /*19c0*/  IMAD R0, R9, 0x8, R0 ;  /* 0x0000000809007824 */ /* 0x000fc800078e0200 */
[----:B------:R-:W2:Y:S02]  /*19d0*/  SYNCS.PHASECHK.TRANS64.TRYWAIT P0, [R0+URZ+0x100], R2 ;  /* 0x00010002000075a7 */ /* 0x000ea400080011ff */
[----:B--2---:R-:W-:Y:S05]  /*19e0*/  @!P0 BRA `(.L_x_24) ;  /* 0x0000007000388947 */ /* 0x004fea0003800000 */
.L_x_142:
[----:B------:R-:W-:Y:S01]  /*19f0*/  VIADD R9, R9, 0x1 ;  /* 0x0000000109097836 */ /* 0x000fe20000000000 */
[----:B------:R2:W-:Y:S04]  /*1a00*/  SYNCS.ARRIVE.TRANS64.A1T0 RZ, [R0+URZ+0xf0], RZ ;  /* 0x0000f0ff00ff79a7 */ /* 0x0005e800081000ff */
[----:B------:R-:W-:-:S04]  /*1a10*/  ISETP.NE.AND P0, PT, R9, 0x2, PT ;  /* 0x000000020900780c */ /* 0x000fc80003f05270 */
[----:B------:R-:W-:Y:S02]  /*1a20*/  SEL R9, R9, RZ, P0 ;  /* 0x000000ff09097207 */ /* 0x000fe40000000000 */
[----:B--2---:R-:W-:-:S04]  /*1a30*/  SEL R0, RZ, 0x1, P0 ;  /* 0x00000001ff007807 */ /* 0x004fc80000000000 */
[----:B------:R-:W-:-:S07]  /*1a40*/  LOP3.LUT R8, R8, R0, RZ, 0x3c, !PT ;  /* 0x0000000008087212 */ /* 0x000fce00078e3cff */
.L_x_23:
[----:B------:R-:W-:Y:S01]  /*1a50*/  UMOV UR21, 0x400 ;  /* 0x0000040000157882 */ /* 0x000fe20000000000 */
[----:B------:R-:W-:Y:S01]  /*1a60*/  SHF.L.U32 R0, R12, 0x1f, RZ ;  /* 0x0000001f0c007819 */ /* 0x000fe200000006ff */
[----:B-1----:R-:W-:Y:S02]  /*1a70*/  ULEA UR21, UR52, UR21, 0x18 ;  /* 0x0000001534157291 */ /* 0x002fe4000f8ec0ff */
[----:B------:R-:W-:Y:S02]  /*1a80*/  UISETP.GE.U32.AND UP0, UPT, UR56, 0xff, UPT ;  /* 0x000000ff3800788c */ /* 0x000fe4000bf06070 */
[----:B------:R-:W-:Y:S02]  /*1a90*/  ULEA UR4, UR29, UR21, 0x3 ;  /* 0x000000151d047291 */ /* 0x000fe4000f8e18ff */
[----:B------:R-:W-:Y:S02]  /*1aa0*/  ULEA UR19, UR20, UR55, 0x1 ;  /* 0x0000003714137291 */ /* 0x000fe4000f8e08ff */
[----:B------:R-:W-:-:S02]  /*1ab0*/  ULEA UR35, UR16, UR53, 0x6 ;  /* 0x0000003510237291 */ /* 0x000fc4000f8e30ff */
[----:B------:R-:W-:Y:S01]  /*1ac0*/  USHF.L.U32 UR19, UR19, 0x6, URZ ;  /* 0x0000000613137899 */ /* 0x000fe200080006ff */
[----:B------:R-:W-:Y:S02]  /*1ad0*/  UMOV UR7, URZ ;  /* 0x000000ff00077c82 */ /* 0x000fe40008000000 */
[----:B------:R1:W2:Y:S01]  /*1ae0*/  SYNCS.PHASECHK.TRANS64.TRYWAIT P1, [UR4+0x20], R0 ;  /* 0x00002000ff0075a7 */ /* 0x0002a20008021104 */
[----:B------:R-:W-:Y:S08]  /*1af0*/  BRA.U !UP0, `(.L_x_25) ;  /* 0x00000005080c7547 */ /* 0x000ff0000b800000 */
[----:B------:R-:W-:Y:S01]  /*1b00*/  UMOV UR13, URZ ;  /* 0x000000ff000d7c82 */ /* 0x000fe20008000000 */
[----:B------:R-:W-:-:S05]  /*1b10*/  UMOV UR5, UR29 ;  /* 0x0000001d00057c82 */ /* 0x000fca0008000000 */
.L_x_33:
[----:B------:R-:W-:Y:S01]  /*1b20*/  ULEA UR33, UR5, UR21, 0x3 ;  /* 0x0000001505217291 */ /* 0x000fe2000f8e18ff */
[----:B--2---:R-:W-:Y:S01]  /*1b30*/  @!P4 MOV R2, 0xc000 ;  /* 0x0000c0000002c802 */ /* 0x004fe20000000f00 */
[----:B--23--:R-:W-:Y:S10]  /*1b40*/  @P1 BRA `(.L_x_26) ;  /* 0x00000000000c1947 */ /* 0x00cff40003800000 */
[----:B------:R-:W-:-:S04]  /*1b50*/  SHF.L.U32 R3, R12, 0x1f, RZ ;  /* 0x0000001f0c037819 */ /* 0x000fc800000006ff */
[----:B------:R-:W2:Y:S02]  /*1b60*/  SYNCS.PHASECHK.TRANS64.TRYWAIT P0, [UR33+0x20], R3 ;  /* 0x00002003ff0075a7 */ /* 0x000ea40008001121 */
[----:B--2---:R-:W-:Y:S05]  /*1b70*/  @!P0 BRA `(.L_x_27) ;  /* 0x0000006c00e88947 */ /* 0x004fea0003800000 */
.L_x_26:
[----:B------:R2:W-:Y:S01]  /*1b80*/  @!P4 SYNCS.ARRIVE.TRANS64 RZ, [UR33], R2 ;  /* 0x00000002ffffc9a7 */ /* 0x0005e20008000021 */
[----:B------:R-:W-:-:S04]  /*1b90*/  ULOP3.LUT UR4, UR40, 0x2, URZ, 0xfc, !UPT ;  /* 0x0000000228047892 */ /* 0x000fc8000f8efcff */
[----:B------:R-:W-:-:S09]  /*1ba0*/  UISETP.NE.AND UP0, UPT, UR4, 0x2, UPT ;  /* 0x000000020400788c */ /* 0x000fd2000bf05270 */
[----:B------:R-:W-:Y:S05]  /*1bb0*/  BRA.U UP0, `(.L_x_28) ;  /* 0x0000000100047547 */ /* 0x000fea000b800000 */
[----:B------:R-:W-:Y:S05]  /*1bc0*/  BPT.TRAP 0x1 ;  /* 0x000000040000795c */ /* 0x000fea0000300000 */
.L_x_28:
[----:B------:R-:W-:Y:S04]  /*1bd0*/  BSSY.RECONVERGENT B0, `(.L_x_29) ;  /* 0x0000003000007945 */ /* 0x000fe80003800200 */
[----:B------:R-:W-:Y:S05]  /*1be0*/  @P3 BRA `(.L_x_30) ;  /* 0x0000000000043947 */ /* 0x000fea0003800000 */
[----:B------:R-:W-:Y:S05]  /*1bf0*/  BPT.TRAP 0x1 ;  /* 0x000000040000795c */ /* 0x000fea0000300000 */
.L_x_30:
[----:B------:R-:W-:Y:S05]  /*1c00*/  BSYNC.RECONVERGENT B0 ;  /* 0x0000000000007941 */ /* 0x000fea0003800200 */
.L_x_29:
[----:B------:R-:W-:Y:S01]  /*1c10*/  UIADD3 UR4, UPT, UPT, UR5, 0x1, URZ ;  /* 0x0000000105047890 */ /* 0x000fe2000fffe0ff */
[----:B------:R-:W-:Y:S01]  /*1c20*/  BSSY.RECONVERGENT B0, `(.L_x_31) ;  /* 0x000002b000007945 */ /* 0x000fe20003800200 */
[----:B------:R-:W-:Y:S02]  /*1c30*/  ELECT P0, URZ, PT ;  /* 0x0000000000ff782f */ /* 0x000fe40003800000 */
[----:B------:R-:W-:-:S04]  /*1c40*/  UISETP.NE.AND UP0, UPT, UR4, 0x4, UPT ;  /* 0x000000040400788c */ /* 0x000fc8000bf05270 */
[----:B------:R-:W-:Y:S02]  /*1c50*/  USEL UR6, URZ, 0x1, UP0 ;  /* 0x00000001ff067887 */ /* 0x000fe40008000000 */
[----:B------:R-:W-:-:S04]  /*1c60*/  USEL UR29, UR4, URZ, UP0 ;  /* 0x000000ff041d7287 */ /* 0x000fc80008000000 */
[----:B------:R-:W-:Y:S01]  /*1c70*/  ULEA UR4, UR29, UR21, 0x3 ;  /* 0x000000151d047291 */ /* 0x000fe2000f8e18ff */
[----:B------:R-:W-:-:S04]  /*1c80*/  LOP3.LUT R12, R12, UR6, RZ, 0x3c, !PT ;  /* 0x000000060c0c7c12 */ /* 0x000fc8000f8e3cff */
[----:B-1----:R-:W-:-:S04]  /*1c90*/  SHF.L.U32 R0, R12, 0x1f, RZ ;  /* 0x0000001f0c007819 */ /* 0x002fc800000006ff */
[----:B------:R1:W3:Y:S01]  /*1ca0*/  SYNCS.PHASECHK.TRANS64.TRYWAIT P1, [UR4+0x20], R0 ;  /* 0x00002000ff0075a7 */ /* 0x0002e20008021104 */
[----:B------:R-:W-:Y:S05]  /*1cb0*/  @!P0 BRA `(.L_x_32) ;  /* 0x0000000000848947 */ /* 0x000fea0003800000 */
[----:B------:R-:W-:Y:S02]  /*1cc0*/  ULEA UR24, UR5, UR38, 0xd ;  /* 0x0000002605187291 */ /* 0x000fe4000f8e68ff */
[----:B------:R-:W-:Y:S02]  /*1cd0*/  ULEA UR8, UR5, UR37, 0xe ;  /* 0x0000002505087291 */ /* 0x000fe4000f8e70ff */
[----:B------:R-:W-:Y:S02]  /*1ce0*/  UIADD3 UR6, UP1, UPT, UR46, 0x80, URZ ;  /* 0x000000802e067890 */ /* 0x000fe4000ff3e0ff */
[----:B------:R-:W-:Y:S02]  /*1cf0*/  ULEA UR24, UR24, UR21, 0x1 ;  /* 0x0000001518187291 */ /* 0x000fe4000f8e08ff */
[----:B------:R-:W-:Y:S02]  /*1d00*/  USHF.L.U32 UR34, UR13, 0x7, URZ ;  /* 0x000000070d227899 */ /* 0x000fe400080006ff */
[----:B------:R-:W-:-:S02]  /*1d10*/  UIADD3 UR14, UP0, UPT, UR46, 0x180, URZ ;  /* 0x000001802e0e7890 */ /* 0x000fc4000ff1e0ff */
[----:B------:R-:W-:Y:S02]  /*1d20*/  ULEA UR8, UR8, UR21, 0x1 ;  /* 0x0000001508087291 */ /* 0x000fe4000f8e08ff */
[----:B------:R-:W-:Y:S02]  /*1d30*/  UIADD3.X UR7, UPT, UPT, URZ, UR47, URZ, UP1, !UPT ;  /* 0x0000002fff077290 */ /* 0x000fe40008ffe4ff */
[----:B------:R-:W-:Y:S02]  /*1d40*/  UIADD3 UR32, UPT, UPT, UR24, 0x4400, URZ ;  /* 0x0000440018207890 */ /* 0x000fe4000fffe0ff */
[----:B------:R-:W-:Y:S02]  /*1d50*/  UPRMT UR4, URZ, 0x5410, UR31 ;  /* 0x00005410ff047896 */ /* 0x000fe4000800001f */
[----:B------:R-:W-:Y:S02]  /*1d60*/  UIADD3 UR26, UPT, UPT, UR34, 0x40, URZ ;  /* 0x00000040221a7890 */ /* 0x000fe4000fffe0ff */
[----:B------:R-:W-:-:S02]  /*1d70*/  UIADD3 UR24, UPT, UPT, UR24, 0x6400, URZ ;  /* 0x0000640018187890 */ /* 0x000fc4000fffe0ff */
[----:B------:R-:W-:Y:S02]  /*1d80*/  UIADD3.X UR15, UPT, UPT, URZ, UR47, URZ, UP0, !UPT ;  /* 0x0000002fff0f7290 */ /* 0x000fe400087fe4ff */
[----:B------:R-:W-:Y:S02]  /*1d90*/  UIADD3 UR16, UPT, UPT, UR8, 0x14400, URZ ;  /* 0x0001440008107890 */ /* 0x000fe4000fffe0ff */
[----:B------:R-:W-:Y:S02]  /*1da0*/  UPRMT UR22, URZ, 0x5410, UR30 ;  /* 0x00005410ff167896 */ /* 0x000fe4000800001e */
[----:B------:R-:W-:Y:S01]  /*1db0*/  UIADD3 UR8, UPT, UPT, UR8, 0x18400, URZ ;  /* 0x0001840008087890 */ /* 0x000fe2000fffe0ff */
[----:B------:R-:W-:Y:S01]  /*1dc0*/  UMOV UR44, 0x0 ;  /* 0x00000000002c7882 */ /* 0x000fe20000000000 */
[----:B------:R-:W-:Y:S01]  /*1dd0*/  UMOV UR45, 0x10000000 ;  /* 0x10000000002d7882 */ /* 0x000fe20000000000 */
[----:B------:R-:W-:Y:S01]  /*1de0*/  UMOV UR25, UR33 ;  /* 0x0000002100197c82 */ /* 0x000fe20008000000 */
[----:B------:R-:W-:Y:S01]  /*1df0*/  UMOV UR27, UR35 ;  /* 0x00000023001b7c82 */ /* 0x000fe20008000000 */
[----:B------:R-:W-:Y:S01]  /*1e00*/  UMOV UR28, UR36 ;  /* 0x00000024001c7c82 */ /* 0x000fe20008000000 */
[----:B------:R-:W-:Y:S01]  /*1e10*/  UMOV UR17, UR33 ;  /* 0x0000002100117c82 */ /* 0x000fe20008000000 */
[----:B------:R-:W-:Y:S01]  /*1e20*/  UMOV UR20, UR36 ;  /* 0x0000002400147c82 */ /* 0x000fe20008000000 */
[----:B------:R-:W-:Y:S01]  /*1e30*/  UMOV UR18, UR34 ;  /* 0x0000002200127c82 */ /* 0x000fe20008000000 */
[----:B------:R4:W-:Y:S01]  /*1e40*/  UTMALDG.3D.MULTICAST [UR32], [UR6], UR4, desc[UR44] ;  /* 0x00002c20060073b4 */ /* 0x0009e20008011804 */
[----:B------:R-:W-:Y:S01]  /*1e50*/  UMOV UR9, UR33 ;  /* 0x0000002100097c82 */ /* 0x000fe20008000000 */
[----:B------:R-:W-:Y:S01]  /*1e60*/  UMOV UR11, UR19 ;  /* 0x00000013000b7c82 */ /* 0x000fe20008000000 */
[----:B------:R-:W-:Y:S01]  /*1e70*/  UMOV UR12, UR36 ;  /* 0x00000024000c7c82 */ /* 0x000fe20008000000 */
[----:B------:R-:W-:Y:S01]  /*1e80*/  UMOV UR10, UR26 ;  /* 0x0000001a000a7c82 */ /* 0x000fe20008000000 */
[----:B------:R4:W-:Y:S01]  /*1e90*/  UTMALDG.3D.MULTICAST [UR24], [UR6], UR4, desc[UR44] ;  /* 0x00002c18060073b4 */ /* 0x0009e20008011804 */
[----:B------:R4:W-:Y:S01]  /*1ea0*/  UTMALDG.3D.MULTICAST [UR16], [UR14], UR22, desc[UR44] ;  /* 0x00002c100e0073b4 */ /* 0x0009e20008011816 */
[----:B------:R4:W-:Y:S02]  /*1eb0*/  UTMALDG.3D.MULTICAST [UR8], [UR14], UR22, desc[UR44] ;  /* 0x00002c080e0073b4 */ /* 0x0009e40008011816 */
[----:B----4-:R-:W-:Y:S01]  /*1ec0*/  NOP ;  /* 0x0000000000007918 */ /* 0x010fe20000000000 */
.L_x_32:
[----:B------:R-:W-:Y:S05]  /*1ed0*/  BSYNC.RECONVERGENT B0 ;  /* 0x0000000000007941 */ /* 0x000fea0003800200 */
.L_x_31:
[----:B------:R-:W-:Y:S01]  /*1ee0*/  UIADD3 UR13, UPT, UPT, UR13, 0x1, URZ ;  /* 0x000000010d0d7890 */ /* 0x000fe2000fffe0ff */
[----:B------:R-:W-:Y:S01]  /*1ef0*/  UMOV UR5, UR29 ;  /* 0x0000001d00057c82 */ /* 0x000fe20008000000 */
[----:B------:R-:W-:Y:S02]  /*1f00*/  UMOV UR7, UR39 ;  /* 0x0000002700077c82 */ /* 0x000fe40008000000 */
[----:B------:R-:W-:-:S09]  /*1f10*/  UISETP.NE.AND UP0, UPT, UR13, UR39, UPT ;  /* 0x000000270d00728c */ /* 0x000fd2000bf05270 */
[----:B------:R-:W-:Y:S05]  /*1f20*/  BRA.U UP0, `(.L_x_33) ;  /* 0xfffffff900fc7547 */ /* 0x000fea000b83ffff */
.L_x_25:
[----:B------:R-:W-:Y:S01]  /*1f30*/  ULEA UR4, UR29, UR21, 0x3 ;  /* 0x000000151d047291 */ /* 0x000fe2000f8e18ff */
[----:B-1----:R-:W-:Y:S01]  /*1f40*/  SHF.L.U32 R0, R12, 0x1f, RZ ;  /* 0x0000001f0c007819 */ /* 0x002fe200000006ff */
[----:B------:R-:W-:Y:S01]  /*1f50*/  @!P2 SYNCS.ARRIVE.TRANS64.A1T0 RZ, [UR21+0x88], RZ ;  /* 0x000088ffffffa9a7 */ /* 0x000fe20008100015 */
[----:B------:R-:W-:-:S06]  /*1f60*/  UISETP.GT.AND UP0, UPT, UR51, UR50, UPT ;  /* 0x000000323300728c */ /* 0x000fcc000bf04270 */
[----:B--23--:R1:W2:Y:S03]  /*1f70*/  SYNCS.PHASECHK.TRANS64.TRYWAIT P1, [UR4+0x20], R0 ;  /* 0x00002000ff0075a7 */ /* 0x00c2a60008021104 */
[----:B------:R-:W-:Y:S05]  /*1f80*/  BRA.U !UP0, `(.L_x_34) ;  /* 0x0000000508087547 */ /* 0x000fea000b800000 */
[----:B------:R-:W-:Y:S01]  /*1f90*/  UIADD3 UR13, UPT, UPT, UR54, UR7, URZ ;  /* 0x00000007360d7290 */ /* 0x000fe2000fffe0ff */
[----:B------:R-:W-:-:S11]  /*1fa0*/  UMOV UR5, UR29 ;  /* 0x0000001d00057c82 */ /* 0x000fd60008000000 */
.L_x_42:
[----:B------:R-:W-:Y:S01]  /*1fb0*/  ULEA UR33, UR5, UR21, 0x3 ;  /* 0x0000001505217291 */ /* 0x000fe2000f8e18ff */
[----:B--2---:R-:W-:Y:S01]  /*1fc0*/  @!P4 MOV R2, 0xc000 ;  /* 0x0000c0000002c802 */ /* 0x004fe20000000f00 */
[----:B--23--:R-:W-:Y:S10]  /*1fd0*/  @P1 BRA `(.L_x_35) ;  /* 0x00000000000c1947 */ /* 0x00cff40003800000 */
[----:B------:R-:W-:-:S04]  /*1fe0*/  SHF.L.U32 R3, R12, 0x1f, RZ ;  /* 0x0000001f0c037819 */ /* 0x000fc800000006ff */
[----:B------:R-:W2:Y:S02]  /*1ff0*/  SYNCS.PHASECHK.TRANS64.TRYWAIT P0, [UR33+0x20], R3 ;  /* 0x00002003ff0075a7 */ /* 0x000ea40008001121 */
[----:B--2---:R-:W-:Y:S05]  /*2000*/  @!P0 BRA `(.L_x_36) ;  /* 0x0000006800dc8947 */ /* 0x004fea0003800000 */
.L_x_35:
[----:B------:R2:W-:Y:S01]  /*2010*/  @!P4 SYNCS.ARRIVE.TRANS64 RZ, [UR33], R2 ;  /* 0x00000002ffffc9a7 */ /* 0x0005e20008000021 */
[----:B------:R-:W-:-:S04]  /*2020*/  ULOP3.LUT UR4, UR40, 0x2, URZ, 0xfc, !UPT ;  /* 0x0000000228047892 */ /* 0x000fc8000f8efcff */
[----:B------:R-:W-:-:S09]  /*2030*/  UISETP.NE.AND UP0, UPT, UR4, 0x2, UPT ;  /* 0x000000020400788c */ /* 0x000fd2000bf05270 */
[----:B------:R-:W-:Y:S05]  /*2040*/  BRA.U UP0, `(.L_x_37) ;  /* 0x0000000100047547 */ /* 0x000fea000b800000 */
[----:B------:R-:W-:Y:S05]  /*2050*/  BPT.TRAP 0x1 ;  /* 0x000000040000795c */ /* 0x000fea0000300000 */
.L_x_37:
[----:B------:R-:W-:Y:S04]  /*2060*/  BSSY.RECONVERGENT B0, `(.L_x_38) ;  /* 0x0000003000007945 */ /* 0x000fe80003800200 */
[----:B------:R-:W-:Y:S05]  /*2070*/  @P3 BRA `(.L_x_39) ;  /* 0x0000000000043947 */ /* 0x000fea0003800000 */
[----:B------:R-:W-:Y:S05]  /*2080*/  BPT.TRAP 0x1 ;  /* 0x000000040000795c */ /* 0x000fea0000300000 */
.L_x_39:
[----:B------:R-:W-:Y:S05]  /*2090*/  BSYNC.RECONVERGENT B0 ;  /* 0x0000000000007941 */ /* 0x000fea0003800200 */
.L_x_38:
        /* <DEDUP_REMOVED lines=44> */
.L_x_41:
[----:B------:R-:W-:Y:S05]  /*2360*/  BSYNC.RECONVERGENT B0 ;  /* 0x0000000000007941 */ /* 0x000fea0003800200 */
.L_x_40:
[----:B------:R-:W-:Y:S01]  /*2370*/  UIADD3 UR7, UPT, UPT, UR7, 0x1, URZ ;  /* 0x0000000107077890 */ /* 0x000fe2000fffe0ff */
[----:B------:R-:W-:-:S03]  /*2380*/  UMOV UR5, UR29 ;  /* 0x0000001d00057c82 */ /* 0x000fc60008000000 */
[----:B------:R-:W-:-:S09]  /*2390*/  UISETP.NE.AND UP0, UPT, UR7, UR13, UPT ;  /* 0x0000000d0700728c */ /* 0x000fd2000bf05270 */
[----:B------:R-:W-:Y:S05]  /*23a0*/  BRA.U UP0, `(.L_x_42) ;  /* 0xfffffffd00007547 */ /* 0x000fea000b83ffff */
.L_x_34:
[C---:B------:R-:W-:Y:S01]  /*23b0*/  LEA R3, R11.reuse, UR21, 0x3 ;  /* 0x000000150b037c11 */ /* 0x040fe2000f8e18ff */
[----:B------:R-:W-:Y:S01]  /*23c0*/  NOP ;  /* 0x0000000000007918 */ /* 0x000fe20000000000 */
[----:B-1----:R-:W-:Y:S02]  /*23d0*/  SHF.L.U32 R0, R10, 0x1f, RZ ;  /* 0x0000001f0a007819 */ /* 0x002fe400000006ff */
[----:B------:R-:W-:Y:S02]  /*23e0*/  LEA R4, R11, UR21, 0x4 ;  /* 0x000000150b047c11 */ /* 0x000fe4000f8e20ff */
[----:B------:R-:W1:Y:S02]  /*23f0*/  SYNCS.PHASECHK.TRANS64.TRYWAIT P0, [R3+URZ+0x90], R0 ;  /* 0x00009000030075a7 */ /* 0x000e6400080011ff */
[----:B-1----:R-:W-:Y:S05]  /*2400*/  @!P0 BRA `(.L_x_43) ;  /* 0x0000006400f48947 */ /* 0x002fea0003800000 */
.L_x_145:
[----:B------:R-:W4:Y:S01]  /*2410*/  LDS.128 R4, [R4+0x120] ;  /* 0x0001200004047984 */ /* 0x000f220000000c00 */
[----:B------:R-:W-:Y:S01]  /*2420*/  UISETP.GE.AND UP0, UPT, UR42, 0x1, UPT ;  /* 0x000000012a00788c */ /* 0x000fe2000bf06270 */
[----:B------:R-:W-:Y:S01]  /*2430*/  @!PT LDS RZ, [RZ] ;  /* 0x00000000fffff984 */ /* 0x000fe20000000800 */
[----:B------:R-:W-:Y:S01]  /*2440*/  @!PT LDS RZ, [RZ] ;  /* 0x00000000fffff984 */ /* 0x000fe20000000800 */
[----:B------:R-:W-:Y:S01]  /*2450*/  @!PT LDS RZ, [RZ] ;  /* 0x00000000fffff984 */ /* 0x000fe20000000800 */
[----:B------:R-:W-:Y:S01]  /*2460*/  @!PT LDS RZ, [RZ] ;  /* 0x00000000fffff984 */ /* 0x000fe20000000800 */
[----:B------:R1:W-:Y:S06]  /*2470*/  MEMBAR.ALL.CTA ;  /* 0x0000000000007992 */ /* 0x0003ec0000008000 */
[----:B-1----:R-:W1:Y:S01]  /*2480*/  FENCE.VIEW.ASYNC.S ;  /* 0x00000000000073c6 */ /* 0x002e620000000000 */
[----:B----4-:R-:W-:-:S13]  /*2490*/  LOP3.LUT P0, RZ, R6, 0x1, RZ, 0xc0, !PT ;  /* 0x0000000106ff7812 */ /* 0x010fda000780c0ff */
[----:B-1----:R-:W-:Y:S01]  /*24a0*/  VOTEU.ANY UP1, P0 ;  /* 0x0000000000ff7886 */ /* 0x002fe20000020100 */
[----:B------:R-:W-:-:S13]  /*24b0*/  PLOP3.LUT P0, PT, PT, PT, UP1, 0x80, 0x8 ;  /* 0x000000000008781c */ /* 0x000fda0003f0f018 */
[----:B------:R-:W-:Y:S02]  /*24c0*/  @P0 LOP3.LUT R0, R5, 0xffff, RZ, 0xc0, !PT ;  /* 0x0000ffff05000812 */ /* 0x000fe400078ec0ff */
[----:B--2---:R-:W-:Y:S02]  /*24d0*/  @P0 MOV R2, R4 ;  /* 0x0000000400020202 */ /* 0x004fe40000000f00 */
[----:B------:R-:W-:Y:S01]  /*24e0*/  @P0 R2UR UR5, R0 ;  /* 0x00000000000502ca */ /* 0x000fe200000e0000 */
[----:B------:R-:W-:Y:S01]  /*24f0*/  VIADD R0, R3, 0xa0 ;  /* 0x000000a003007836 */ /* 0x000fe20000000000 */
[----:B------:R-:W-:Y:S02]  /*2500*/  @P0 SHF.R.U32.HI R4, RZ, 0x10, R5 ;  /* 0x00000010ff040819 */ /* 0x000fe40000011605 */
[----:B------:R-:W-:Y:S02]  /*2510*/  @P0 R2UR UR6, R2 ;  /* 0x00000000020602ca */ /* 0x000fe400000e0000 */
[----:B------:R-:W-:-:S02]  /*2520*/  PRMT R0, RZ, 0x654, R0 ;  /* 0x00000654ff007816 */ /* 0x000fc40000000000 */
[----:B------:R-:W-:Y:S02]  /*2530*/  @P0 R2UR UR4, R4 ;  /* 0x00000000040402ca */ /* 0x000fe400000e0000 */
[----:B------:R1:W-:Y:S03]  /*2540*/  SYNCS.ARRIVE.TRANS64.RED.A1T0 RZ, [R0+URZ], RZ ;  /* 0x000000ff00ff79a7 */ /* 0x0003e600081004ff */
[----:B------:R-:W-:-:S04]  /*2550*/  @UP1 UMOV UR41, UR5 ;  /* 0x0000000500291c82 */ /* 0x000fc80008000000 */
[----:B------:R-:W-:-:S04]  /*2560*/  @UP1 UMOV UR43, UR6 ;  /* 0x00000006002b1c82 */ /* 0x000fc80008000000 */
[----:B------:R-:W-:Y:S01]  /*2570*/  @UP1 UMOV UR36, UR4 ;  /* 0x0000000400241c82 */ /* 0x000fe20008000000 */
[----:B------:R-:W-:Y:S05]  /*2580*/  BRA.U !UP0, `(.L_x_44) ;  /* 0x0000000108d47547 */ /* 0x000fea000b800000 */
[----:B------:R-:W2:Y:S01]  /*2590*/  LDCU.128 UR12, c[0x0][0xb10] ;  /* 0x00016200ff0c77ac */ /* 0x000ea20008000c00 */
[----:B------:R-:W4:Y:S01]  /*25a0*/  LDCU UR22, c[0x0][0xb20] ;  /* 0x00016400ff1677ac */ /* 0x000f220008000800 */
[----:B------:R-:W3:Y:S01]  /*25b0*/  LDCU UR20, c[0x0][0xb0c] ;  /* 0x00016180ff1477ac */ /* 0x000ee20008000800 */
[----:B------:R-:W1:Y:S01]  /*25c0*/  LDCU.64 UR8, c[0x0][0xb28] ;  /* 0x00016500ff0877ac */ /* 0x000e620008000a00 */
[----:B------:R-:W-:Y:S02]  /*25d0*/  UISETP.NE.AND UP3, UPT, UR42, 0x1, UPT ;  /* 0x000000012a00788c */ /* 0x000fe4000bf65270 */
[----:B--2---:R-:W-:Y:S02]  /*25e0*/  UIMAD.WIDE.U32 UR6, UR48, UR15, URZ ;  /* 0x0000000f300672a5 */ /* 0x004fe4000f8e00ff */
[----:B------:R-:W-:Y:S02]  /*25f0*/  UIMAD.WIDE.U32 UR4, UR49, UR12, URZ ;  /* 0x0000000c310472a5 */ /* 0x000fe4000f8e00ff */
[----:B------:R-:W-:-:S02]  /*2600*/  UISETP.NE.AND UP0, UPT, UR14, 0x1, UPT ;  /* 0x000000010e00788c */ /* 0x000fc4000bf05270 */
[----:B------:R-:W-:Y:S01]  /*2610*/  UIMAD.WIDE.U32 UR18, UR41, UR15, URZ ;  /* 0x0000000f291272a5 */ /* 0x000fe2000f8e00ff */
[----:B------:R-:W-:Y:S02]  /*2620*/  UMOV UR6, UR7 ;  /* 0x0000000700067c82 */ /* 0x000fe40008000000 */
[----:B------:R-:W-:Y:S01]  /*2630*/  UMOV UR4, UR5 ;  /* 0x0000000500047c82 */ /* 0x000fe20008000000 */
[----:B----4-:R-:W-:Y:S02]  /*2640*/  USHF.R.U32.HI UR6, URZ, UR22, UR6 ;  /* 0x00000016ff067299 */ /* 0x010fe40008011606 */
[----:B---3--:R-:W-:Y:S02]  /*2650*/  UISETP.NE.AND UP2, UPT, UR20, 0x1, UPT ;  /* 0x000000011400788c */ /* 0x008fe4000bf45270 */
[----:B------:R-:W-:Y:S02]  /*2660*/  USHF.R.U32.HI UR4, URZ, UR13, UR4 ;  /* 0x0000000dff047299 */ /* 0x000fe40008011604 */
[----:B------:R-:W-:-:S02]  /*2670*/  USEL UR5, UR48, UR6, !UP0 ;  /* 0x0000000630057287 */ /* 0x000fc4000c000000 */
[----:B------:R-:W-:Y:S02]  /*2680*/  USEL UR6, UR49, UR4, !UP2 ;  /* 0x0000000431067287 */ /* 0x000fe4000d000000 */
[----:B-1----:R-:W-:Y:S01]  /*2690*/  UIMAD.WIDE.U32 UR10, UR5, UR8, URZ ;  /* 0x00000008050a72a5 */ /* 0x002fe2000f8e00ff */
[----:B------:R-:W-:Y:S01]  /*26a0*/  UMOV UR4, UR19 ;  /* 0x0000001300047c82 */ /* 0x000fe20008000000 */
[----:B------:R-:W-:Y:S02]  /*26b0*/  UIMAD.WIDE.U32 UR16, UR43, UR12, URZ ;  /* 0x0000000c2b1072a5 */ /* 0x000fe4000f8e00ff */
[----:B------:R-:W-:-:S03]  /*26c0*/  UIMAD.WIDE.U32 UR18, UR6, UR8, URZ ;  /* 0x00000008061272a5 */ /* 0x000fc6000f8e00ff */
[----:B------:R-:W-:Y:S01]  /*26d0*/  UMOV UR10, UR11 ;  /* 0x0000000b000a7c82 */ /* 0x000fe20008000000 */
[----:B------:R-:W-:Y:S02]  /*26e0*/  USHF.R.U32.HI UR4, URZ, UR22, UR4 ;  /* 0x00000016ff047299 */ /* 0x000fe40008011604 */
[----:B------:R-:W-:Y:S01]  /*26f0*/  @UP3 USHF.R.U32.HI UR5, URZ, UR9, UR10 ;  /* 0x00000009ff053299 */ /* 0x000fe2000801160a */
[----:B------:R-:W-:Y:S01]  /*2700*/  UMOV UR16, UR17 ;  /* 0x0000001100107c82 */ /* 0x000fe20008000000 */
[----:B------:R-:W-:Y:S01]  /*2710*/  UMOV UR18, UR19 ;  /* 0x0000001300127c82 */ /* 0x000fe20008000000 */
[----:B------:R-:W-:Y:S02]  /*2720*/  USHF.R.U32.HI UR13, URZ, UR13, UR16 ;  /* 0x0000000dff0d7299 */ /* 0x000fe40008011610 */
[----:B------:R-:W-:Y:S02]  /*2730*/  USEL UR4, UR41, UR4, !UP0 ;  /* 0x0000000429047287 */ /* 0x000fe4000c000000 */
[----:B------:R-:W-:-:S02]  /*2740*/  @UP3 USHF.R.U32.HI UR6, URZ, UR9, UR18 ;  /* 0x00000009ff063299 */ /* 0x000fc40008011612 */
[----:B------:R-:W-:Y:S02]  /*2750*/  UIMAD UR7, UR42, UR5, URZ ;  /* 0x000000052a0772a4 */ /* 0x000fe4000f8e02ff */
[----:B------:R-:W-:Y:S02]  /*2760*/  USEL UR5, UR43, UR13, !UP2 ;  /* 0x0000000d2b057287 */ /* 0x000fe4000d000000 */
[----:B------:R-:W-:Y:S02]  /*2770*/  UIMAD UR10, UR42, UR6, URZ ;  /* 0x000000062a0a72a4 */ /* 0x000fe4000f8e02ff */
[----:B------:R-:W-:Y:S02]  /*2780*/  UISETP.GE.AND UP0, UPT, UR4, UR7, UPT ;  /* 0x000000070400728c */ /* 0x000fe4000bf06270 */
[----:B------:R-:W-:Y:S02]  /*2790*/  UIMAD.WIDE.U32 UR12, UR4, UR8, URZ ;  /* 0x00000008040c72a5 */ /* 0x000fe4000f8e00ff */
[----:B------:R-:W-:-:S02]  /*27a0*/  UISETP.GE.OR UP0, UPT, UR5, UR10, UP0 ;  /* 0x0000000a0500728c */ /* 0x000fc40008706670 */
        /* <DEDUP_REMOVED lines=19> */
.L_x_44:
[----:B------:R-:W2:Y:S02]  /*28e0*/  LDCU UR4, c[0x0][0xb30] ;  /* 0x00016600ff0477ac */ /* 0x000ea40008000800 */
[----:B--2---:R-:W-:-:S09]  /*28f0*/  UISETP.NE.AND UP0, UPT, UR4, 0x1, UPT ;  /* 0x000000010400788c */ /* 0x004fd2000bf05270 */
[----:B------:R-:W-:Y:S05]  /*2900*/  BRA.U UP0, `(.L_x_45) ;  /* 0x0000000100447547 */ /* 0x000fea000b800000 */
[----:B------:R-:W2:Y:S01]  /*2910*/  LDCU.128 UR8, c[0x0][0xb10] ;  /* 0x00016200ff0877ac */ /* 0x000ea20008000c00 */
[----:B------:R-:W4:Y:S01]  /*2920*/  LDCU UR12, c[0x0][0xb0c] ;  /* 0x00016180ff0c77ac */ /* 0x000f220008000800 */
[----:B------:R-:W1:Y:S01]  /*2930*/  LDCU UR13, c[0x0][0xb20] ;  /* 0x00016400ff0d77ac */ /* 0x000e620008000800 */
[----:B--2---:R-:W-:Y:S02]  /*2940*/  UIMAD.WIDE.U32 UR6, UR43, UR8, URZ ;  /* 0x000000082b0672a5 */ /* 0x004fe4000f8e00ff */
[----:B------:R-:W-:Y:S02]  /*2950*/  UIMAD.WIDE.U32 UR4, UR41, UR11, URZ ;  /* 0x0000000b290472a5 */ /* 0x000fe4000f8e00ff */
[----:B----4-:R-:W-:Y:S02]  /*2960*/  UISETP.NE.AND UP2, UPT, UR12, 0x1, UPT ;  /* 0x000000010c00788c */ /* 0x010fe4000bf45270 */
[----:B------:R-:W-:Y:S01]  /*2970*/  UISETP.NE.AND UP0, UPT, UR10, 0x1, UPT ;  /* 0x000000010a00788c */ /* 0x000fe2000bf05270 */
[----:B------:R-:W-:-:S02]  /*2980*/  UMOV UR6, UR7 ;  /* 0x0000000700067c82 */ /* 0x000fc40008000000 */
[----:B------:R-:W-:Y:S01]  /*2990*/  UMOV UR4, UR5 ;  /* 0x0000000500047c82 */ /* 0x000fe20008000000 */
[----:B------:R-:W-:Y:S02]  /*29a0*/  USHF.R.U32.HI UR9, URZ, UR9, UR6 ;  /* 0x00000009ff097299 */ /* 0x000fe40008011606 */
[----:B-1----:R-:W-:Y:S02]  /*29b0*/  USHF.R.U32.HI UR4, URZ, UR13, UR4 ;  /* 0x0000000dff047299 */ /* 0x002fe40008011604 */
[----:B------:R-:W-:Y:S02]  /*29c0*/  USEL UR5, UR43, UR9, !UP2 ;  /* 0x000000092b057287 */ /* 0x000fe4000d000000 */
[----:B------:R-:W-:-:S04]  /*29d0*/  USEL UR4, UR41, UR4, !UP0 ;  /* 0x0000000429047287 */ /* 0x000fc8000c000000 */
[----:B------:R-:W-:Y:S02]  /*29e0*/  UIADD3 UR6, UPT, UPT, UR5, -UR4, URZ ;  /* 0x8000000405067290 */ /* 0x000fe4000fffe0ff */
[----:B------:R-:W-:Y:S02]  /*29f0*/  UIADD3 UR4, UPT, UPT, -UR5, UR4, URZ ;  /* 0x0000000405047290 */ /* 0x000fe4000fffe1ff */
[----:B------:R-:W-:Y:S02]  /*2a00*/  UIMAD UR41, UR6, UR10, UR41 ;  /* 0x0000000a062972a4 */ /* 0x000fe4000f8e0229 */
[----:B------:R-:W-:-:S12]  /*2a10*/  UIMAD UR43, UR4, UR12, UR43 ;  /* 0x0000000c042b72a4 */ /* 0x000fd8000f8e022b */
.L_x_45:
[----:B------:R-:W-:Y:S01]  /*2a20*/  VIADD R11, R11, 0x1 ;  /* 0x000000010b0b7836 */ /* 0x000fe20000000000 */
[----:B------:R-:W-:Y:S01]  /*2a30*/  R2UR UR4, R47 ;  /* 0x000000002f0472ca */ /* 0x000fe200000e0000 */
[----:B------:R-:W-:Y:S01]  /*2a40*/  UIADD3 UR16, UPT, UPT, UR43, UR63, URZ ;  /* 0x0000003f2b107290 */ /* 0x000fe2000fffe0ff */
[----:B------:R-:W-:Y:S02]  /*2a50*/  PLOP3.LUT P2, PT, PT, PT, PT, 0x80, 0x8 ;  /* 0x000000000008781c */ /* 0x000fe40003f4f070 */
[----:B------:R-:W-:-:S04]  /*2a60*/  ISETP.NE.AND P0, PT, R11, 0x2, PT ;  /* 0x000000020b00780c */ /* 0x000fc80003f05270 */
[----:B-1----:R-:W-:Y:S02]  /*2a70*/  SEL R0, RZ, 0x1, P0 ;  /* 0x00000001ff007807 */ /* 0x002fe40000000000 */
[----:B------:R-:W-:Y:S02]  /*2a80*/  SEL R11, R11, RZ, P0 ;  /* 0x000000ff0b0b7207 */ /* 0x000fe40000000000 */
[----:B------:R-:W-:Y:S01]  /*2a90*/  LOP3.LUT R10, R10, R0, RZ, 0x3c, !PT ;  /* 0x000000000a0a7212 */ /* 0x000fe200078e3cff */
[----:B------:R-:W-:Y:S01]  /*2aa0*/  UIADD3 UR20, UPT, UPT, UR41, UR4, URZ ;  /* 0x0000000429147290 */ /* 0x000fe2000fffe0ff */
[----:B------:R-:W-:Y:S11]  /*2ab0*/  BRA.U UP1, `(.L_x_46) ;  /* 0xffffffed01a47547 */ /* 0x000ff6000b83ffff */
[----:B------:R-:W-:Y:S01]  /*2ac0*/  UIADD3 UR21, UPT, UPT, UR21, 0x20, URZ ;  /* 0x0000002015157890 */ /* 0x000fe2000fffe0ff */
[----:B------:R-:W-:-:S03]  /*2ad0*/  SHF.L.U32 R2, R12, 0x1f, RZ ;  /* 0x0000001f0c027819 */ /* 0x000fc600000006ff */
[----:B------:R-:W-:-:S09]  /*2ae0*/  ULEA UR4, UR29, UR21, 0x3 ;  /* 0x000000151d047291 */ /* 0x000fd2000f8e18ff */
[----:B------:R-:W1:Y:S02]  /*2af0*/  SYNCS.PHASECHK.TRANS64.TRYWAIT P0, [UR4], R2 ;  /* 0x00000002ff0075a7 */ /* 0x000e640008001104 */
[----:B-1----:R-:W-:Y:S05]  /*2b00*/  @!P0 BRA `(.L_x_47) ;  /* 0x0000006000488947 */ /* 0x002fea0003800000 */
.L_x_147:
[----:B------:R-:W-:-:S04]  /*2b10*/  UIADD3 UR4, UPT, UPT, UR29, 0x1, URZ ;  /* 0x000000011d047890 */ /* 0x000fc8000fffe0ff */
[----:B------:R-:W-:-:S04]  /*2b20*/  UISETP.NE.AND UP0, UPT, UR4, 0x4, UPT ;  /* 0x000000040400788c */ /* 0x000fc8000bf05270 */
[----:B------:R-:W-:Y:S02]  /*2b30*/  USEL UR6, URZ, 0x1, UP0 ;  /* 0x00000001ff067887 */ /* 0x000fe40008000000 */
[----:B------:R-:W-:-:S04]  /*2b40*/  USEL UR4, UR4, URZ, UP0 ;  /* 0x000000ff04047287 */ /* 0x000fc80008000000 */
[----:B------:R-:W-:Y:S01]  /*2b50*/  ULEA UR5, UR4, UR21, 0x3 ;  /* 0x0000001504057291 */ /* 0x000fe2000f8e18ff */
[----:B-1----:R-:W-:-:S04]  /*2b60*/  LOP3.LUT R2, R12, UR6, RZ, 0x3c, !PT ;  /* 0x000000060c027c12 */ /* 0x002fc8000f8e3cff */
[----:B------:R-:W-:-:S04]  /*2b70*/  SHF.L.U32 R3, R2, 0x1f, RZ ;  /* 0x0000001f02037819 */ /* 0x000fc800000006ff */
[----:B------:R-:W1:Y:S02]  /*2b80*/  SYNCS.PHASECHK.TRANS64.TRYWAIT P0, [UR5], R3 ;  /* 0x00000003ff0075a7 */ /* 0x000e640008001105 */
[----:B-1----:R-:W-:Y:S05]  /*2b90*/  @!P0 BRA `(.L_x_48) ;  /* 0x00000060003c8947 */ /* 0x002fea0003800000 */
.L_x_149:
[----:B------:R-:W-:-:S04]  /*2ba0*/  UIADD3 UR4, UPT, UPT, UR4, 0x1, URZ ;  /* 0x0000000104047890 */ /* 0x000fc8000fffe0ff */
[----:B------:R-:W-:-:S04]  /*2bb0*/  UISETP.NE.AND UP0, UPT, UR4, 0x4, UPT ;  /* 0x000000040400788c */ /* 0x000fc8000bf05270 */
[----:B------:R-:W-:Y:S02]  /*2bc0*/  USEL UR6, URZ, 0x1, UP0 ;  /* 0x00000001ff067887 */ /* 0x000fe40008000000 */
[----:B------:R-:W-:-:S04]  /*2bd0*/  USEL UR4, UR4, URZ, UP0 ;  /* 0x000000ff04047287 */ /* 0x000fc80008000000 */
[----:B------:R-:W-:Y:S01]  /*2be0*/  ULEA UR5, UR4, UR21, 0x3 ;  /* 0x0000001504057291 */ /* 0x000fe2000f8e18ff */
[----:B------:R-:W-:-:S04]  /*2bf0*/  LOP3.LUT R2, R2, UR6, RZ, 0x3c, !PT ;  /* 0x0000000602027c12 */ /* 0x000fc8000f8e3cff */
[----:B-1----:R-:W-:-:S04]  /*2c00*/  SHF.L.U32 R3, R2, 0x1f, RZ ;  /* 0x0000001f02037819 */ /* 0x002fc800000006ff */
[----:B------:R-:W1:Y:S02]  /*2c10*/  SYNCS.PHASECHK.TRANS64.TRYWAIT P0, [UR5], R3 ;  /* 0x00000003ff0075a7 */ /* 0x000e640008001105 */
[----:B-1----:R-:W-:Y:S05]  /*2c20*/  @!P0 BRA `(.L_x_49) ;  /* 0x0000006000308947 */ /* 0x002fea0003800000 */
.L_x_151:
[----:B------:R-:W-:-:S04]  /*2c30*/  UIADD3 UR4, UPT, UPT, UR4, 0x1, URZ ;  /* 0x0000000104047890 */ /* 0x000fc8000fffe0ff */
[----:B------:R-:W-:-:S04]  /*2c40*/  UISETP.NE.AND UP0, UPT, UR4, 0x4, UPT ;  /* 0x000000040400788c */ /* 0x000fc8000bf05270 */
[----:B------:R-:W-:Y:S02]  /*2c50*/  USEL UR5, URZ, 0x1, UP0 ;  /* 0x00000001ff057887 */ /* 0x000fe40008000000 */
[----:B------:R-:W-:-:S04]  /*2c60*/  USEL UR4, UR4, URZ, UP0 ;  /* 0x000000ff04047287 */ /* 0x000fc80008000000 */
[----:B------:R-:W-:Y:S01]  /*2c70*/  ULEA UR4, UR4, UR21, 0x3 ;  /* 0x0000001504047291 */ /* 0x000fe2000f8e18ff */
[----:B------:R-:W-:-:S04]  /*2c80*/  LOP3.LUT R2, R2, UR5, RZ, 0x3c, !PT ;  /* 0x0000000502027c12 */ /* 0x000fc8000f8e3cff */
[----:B------:R-:W-:Y:S01]  /*2c90*/  SHF.L.U32 R2, R2, 0x1f, RZ ;  /* 0x0000001f02027819 */ /* 0x000fe200000006ff */
[----:B-1----:R-:W-:-:S07]  /*2ca0*/  IMAD.U32 R0, RZ, RZ, UR4 ;  /* 0x00000004ff007e24 */ /* 0x002fce000f8e00ff */
.L_x_50:
[----:B-1----:R1:W2:Y:S02]  /*2cb0*/  SYNCS.PHASECHK.TRANS64.TRYWAIT P0, [R0+URZ], R2 ;  /* 0x00000002000075a7 */ /* 0x0022a400080011ff */
[----:B--2---:R-:W-:Y:S05]  /*2cc0*/  @!P0 NANOSLEEP.SYNCS 0x989680 ;  /* 0x009896800000895d */ /* 0x004fea0003900000 */
[----:B------:R-:W2:Y:S02]  /*2cd0*/  @!P0 SYNCS.PHASECHK.TRANS64 P0, [R0+URZ], R2 ;  /* 0x00000002000085a7 */ /* 0x000ea400080010ff */
[----:B--2---:R-:W-:Y:S05]  /*2ce0*/  @P0 EXIT ;  /* 0x000000000000094d */ /* 0x004fea0003800000 */
[----:B------:R-:W-:Y:S05]  /*2cf0*/  BRA `(.L_x_50) ;  /* 0xfffffffc00ec7947 */ /* 0x000fea000383ffff */
.L_x_22:
[----:B------:R-:W-:-:S04]  /*2d00*/  UISETP.NE.AND UP0, UPT, UR52, URZ, UPT ;  /* 0x000000ff3400728c */ /* 0x000fc8000bf05270 */
[----:B------:R-:W-:-:S09]  /*2d10*/  UISETP.NE.OR UP0, UPT, UR17, 0x1, UP0 ;  /* 0x000000011100788c */ /* 0x000fd20008705670 */
[----:B------:R-:W-:Y:S05]  /*2d20*/  BRA.U UP0, `(.L_x_51) ;  /* 0x0000000500487547 */ /* 0x000fea000b800000 */
[----:B------:R-:W-:Y:S01]  /*2d30*/  ISETP.GE.U32.AND P2, PT, R0, 0x4, PT ;  /* 0x000000040000780c */ /* 0x000fe20003f46070 */
[----:B------:R-:W-:Y:S01]  /*2d40*/  IMAD.MOV.U32 R12, RZ, RZ, 0x1 ;  /* 0x00000001ff0c7424 */ /* 0x000fe200078e00ff */
[----:B------:R-:W-:Y:S02]  /*2d50*/  CS2R R10, SRZ ;  /* 0x00000000000a7805 */ /* 0x000fe4000001ff00 */
[----:B------:R-:W-:Y:S01]  /*2d60*/  CS2R R8, SRZ ;  /* 0x0000000000087805 */ /* 0x000fe2000001ff00 */
[----:B------:R-:W-:Y:S01]  /*2d70*/  UMOV UR6, 0x400 ;  /* 0x0000040000067882 */ /* 0x000fe20000000000 */
[----:B------:R-:W-:Y:S01]  /*2d80*/  UMOV UR5, URZ ;  /* 0x000000ff00057c82 */ /* 0x000fe20008000000 */
[----:B------:R-:W-:-:S12]  /*2d90*/  ULEA UR6, UR52, UR6, 0x18 ;  /* 0x0000000634067291 */ /* 0x000fd8000f8ec0ff */
.L_x_55:
[----:B------:R-:W-:Y:S02]  /*2da0*/  LEA R2, R8, UR6, 0x3 ;  /* 0x0000000608027c11 */ /* 0x000fe4000f8e18ff */
[----:B------:R-:W-:-:S03]  /*2db0*/  SHF.L.U32 R4, R9, 0x1f, RZ ;  /* 0x0000001f09047819 */ /* 0x000fc600000006ff */
[----:B------:R-:W-:Y:S01]  /*2dc0*/  VIADD R5, R2, 0x100 ;  /* 0x0000010002057836 */ /* 0x000fe20000000000 */
[----:B------:R-:W2:Y:S02]  /*2dd0*/  SYNCS.PHASECHK.TRANS64.TRYWAIT P0, [R2+URZ+0xf0], R4 ;  /* 0x0000f004020075a7 */ /* 0x000ea400080011ff */
[----:B--2---:R-:W-:Y:S05]  /*2de0*/  @!P0 BRA `(.L_x_52) ;  /* 0x0000005c00d88947 */ /* 0x004fea0003800000 */
.L_x_152:
[----:B------:R-:W-:Y:S01]  /*2df0*/  ULEA UR4, UR5, UR6, 0x3 ;  /* 0x0000000605047291 */ /* 0x000fe2000f8e18ff */
[----:B--2---:R-:W-:Y:S01]  /*2e00*/  PRMT R2, RZ, 0x654, R5 ;  /* 0x00000654ff027816 */ /* 0x004fe20000000005 */
[----:B------:R-:W-:Y:S01]  /*2e10*/  @!P2 IMAD.MOV.U32 R4, RZ, RZ, 0x10 ;  /* 0x00000010ff04a424 */ /* 0x000fe200078e00ff */
[----:B------:R-:W-:Y:S01]  /*2e20*/  SHF.L.U32 R5, R12, 0x1f, RZ ;  /* 0x0000001f0c057819 */ /* 0x000fe200000006ff */
[----:B------:R-:W-:Y:S01]  /*2e30*/  UIADD3 UR7, UPT, UPT, UR4, 0x90, URZ ;  /* 0x0000009004077890 */ /* 0x000fe2000fffe0ff */
[----:B------:R2:W-:Y:S05]  /*2e40*/  SYNCS.ARRIVE.TRANS64.RED.A1T0 RZ, [R2+URZ], RZ ;  /* 0x000000ff02ff79a7 */ /* 0x0005ea00081004ff */
[----:B------:R-:W-:Y:S01]  /*2e50*/  IMAD.U32 R6, RZ, RZ, UR7 ;  /* 0x00000007ff067e24 */ /* 0x000fe2000f8e00ff */
[----:B------:R-:W3:Y:S04]  /*2e60*/  SYNCS.PHASECHK.TRANS64.TRYWAIT P0, [UR4+0xa0], R5 ;  /* 0x0000a005ff0075a7 */ /* 0x000ee80008001104 */
[----:B------:R-:W-:Y:S01]  /*2e70*/  PRMT R6, R0, 0x654, R6 ;  /* 0x0000065400067816 */ /* 0x000fe20000000006 */
[----:B--23--:R-:W-:Y:S06]  /*2e80*/  @!P0 BRA `(.L_x_53) ;  /* 0x0000005c00c48947 */ /* 0x00cfec0003800000 */
.L_x_154:
[----:B------:R-:W-:Y:S01]  /*2e90*/  ULEA UR8, UR5, UR6, 0x4 ;  /* 0x0000000605087291 */ /* 0x000fe2000f8e20ff */
[----:B------:R-:W-:Y:S01]  /*2ea0*/  SEL R3, R6, R3, !P2 ;  /* 0x0000000306037207 */ /* 0x000fe20005000000 */
[----:B------:R-:W-:Y:S01]  /*2eb0*/  UIADD3 UR9, UPT, UPT, UR4, 0x90, URZ ;  /* 0x0000009004097890 */ /* 0x000fe2000fffe0ff */
[----:B--2---:R-:W-:Y:S01]  /*2ec0*/  LEA R2, R11, UR6, 0x3 ;  /* 0x000000060b027c11 */ /* 0x004fe2000f8e18ff */
[----:B------:R-:W-:Y:S01]  /*2ed0*/  UIADD3 UR8, UPT, UPT, UR8, 0x120, URZ ;  /* 0x0000012008087890 */ /* 0x000fe2000fffe0ff */
[----:B------:R2:W-:Y:S01]  /*2ee0*/  @!P2 SYNCS.ARRIVE.TRANS64.RED RZ, [R3+URZ], R4 ;  /* 0x0000000403ffa9a7 */ /* 0x0005e200080004ff */
[----:B------:R-:W-:Y:S01]  /*2ef0*/  UIADD3 UR4, UPT, UPT, UR5, 0x1, URZ ;  /* 0x0000000105047890 */ /* 0x000fe2000fffe0ff */
[----:B------:R-:W-:-:S03]  /*2f00*/  VIADD R8, R8, 0x1 ;  /* 0x0000000108087836 */ /* 0x000fc60000000000 */
[----:B------:R-:W-:Y:S02]  /*2f10*/  UISETP.NE.AND UP0, UPT, UR4, 0x2, UPT ;  /* 0x000000020400788c */ /* 0x000fe4000bf05270 */
[----:B------:R-:W-:Y:S01]  /*2f20*/  ISETP.NE.AND P0, PT, R8, 0x2, PT ;  /* 0x000000020800780c */ /* 0x000fe20003f05270 */
[----:B------:R-:W-:Y:S06]  /*2f30*/  UGETNEXTWORKID.BROADCAST [UR8], [UR9] ;  /* 0x00000000080073ca */ /* 0x000fec0008000100 */
[----:B------:R-:W-:Y:S02]  /*2f40*/  USEL UR7, URZ, 0x1, UP0 ;  /* 0x00000001ff077887 */ /* 0x000fe40008000000 */
[----:B------:R-:W-:-:S04]  /*2f50*/  USEL UR5, UR4, URZ, UP0 ;  /* 0x000000ff04057287 */ /* 0x000fc80008000000 */
[----:B------:R-:W-:Y:S02]  /*2f60*/  LOP3.LUT R12, R12, UR7, RZ, 0x3c, !PT ;  /* 0x000000070c0c7c12 */ /* 0x000fe4000f8e3cff */
[----:B--2---:R-:W-:-:S04]  /*2f70*/  SHF.L.U32 R4, R10, 0x1f, RZ ;  /* 0x0000001f0a047819 */ /* 0x004fc800000006ff */
[----:B------:R-:W2:Y:S02]  /*2f80*/  SYNCS.PHASECHK.TRANS64.TRYWAIT P1, [R2+URZ+0x90], R4 ;  /* 0x00009004020075a7 */ /* 0x000ea400080211ff */
[----:B--2---:R-:W-:Y:S05]  /*2f90*/  @!P1 BRA `(.L_x_54) ;  /* 0x0000005c00989947 */ /* 0x004fea0003800000 */
.L_x_155:
[C---:B--2---:R-:W-:Y:S01]  /*2fa0*/  LEA R4, R11.reuse, UR6, 0x4 ;  /* 0x000000060b047c11 */ /* 0x044fe2000f8e20ff */
[----:B------:R-:W-:Y:S01]  /*2fb0*/  VIADD R2, R2, 0xa0 ;  /* 0x000000a002027836 */ /* 0x000fe20000000000 */
[----:B------:R-:W-:Y:S01]  /*2fc0*/  SEL R8, R8, RZ, P0 ;  /* 0x000000ff08087207 */ /* 0x000fe20000000000 */
[----:B------:R-:W-:-:S03]  /*2fd0*/  VIADD R11, R11, 0x1 ;  /* 0x000000010b0b7836 */ /* 0x000fc60000000000 */
[----:B------:R-:W2:Y:S01]  /*2fe0*/  LDS.128 R4, [R4+0x120] ;  /* 0x0001200004047984 */ /* 0x000ea20000000c00 */
[----:B------:R-:W-:Y:S02]  /*2ff0*/  PRMT R2, RZ, 0x654, R2 ;  /* 0x00000654ff027816 */ /* 0x000fe40000000002 */
[C---:B------:R-:W-:Y:S01]  /*3000*/  ISETP.NE.AND P1, PT, R11.reuse, 0x2, PT ;  /* 0x000000020b00780c */ /* 0x040fe20003f25270 */
[----:B------:R-:W-:Y:S01]  /*3010*/  @!PT LDS RZ, [RZ] ;  /* 0x00000000fffff984 */ /* 0x000fe20000000800 */
[----:B------:R-:W-:Y:S01]  /*3020*/  @!PT LDS RZ, [RZ] ;  /* 0x00000000fffff984 */ /* 0x000fe20000000800 */
[----:B------:R-:W-:Y:S01]  /*3030*/  @!PT LDS RZ, [RZ] ;  /* 0x00000000fffff984 */ /* 0x000fe20000000800 */
[----:B------:R-:W-:Y:S01]  /*3040*/  @!PT LDS RZ, [RZ] ;  /* 0x00000000fffff984 */ /* 0x000fe20000000800 */
[----:B------:R3:W-:Y:S06]  /*3050*/  MEMBAR.ALL.CTA ;  /* 0x0000000000007992 */ /* 0x0007ec0000008000 */
[----:B---3--:R-:W3:Y:S01]  /*3060*/  FENCE.VIEW.ASYNC.S ;  /* 0x00000000000073c6 */ /* 0x008ee20000000000 */
[----:B------:R-:W-:Y:S01]  /*3070*/  SEL R11, R11, RZ, P1 ;  /* 0x000000ff0b0b7207 */ /* 0x000fe20000800000 */
[----:B---3--:R3:W-:Y:S01]  /*3080*/  SYNCS.ARRIVE.TRANS64.RED.A1T0 RZ, [R2+URZ], RZ ;  /* 0x000000ff02ff79a7 */ /* 0x0087e200081004ff */
[----:B--2---:R-:W-:-:S02]  /*3090*/  LOP3.LUT P3, RZ, R6, 0x1, RZ, 0xc0, !PT ;  /* 0x0000000106ff7812 */ /* 0x004fc4000786c0ff */
[----:B------:R-:W-:-:S04]  /*30a0*/  SEL R4, RZ, 0x1, P1 ;  /* 0x00000001ff047807 */ /* 0x000fc80000800000 */
[----:B------:R-:W-:Y:S02]  /*30b0*/  LOP3.LUT R10, R10, R4, RZ, 0x3c, !PT ;  /* 0x000000040a0a7212 */ /* 0x000fe400078e3cff */
[----:B---3--:R-:W-:-:S04]  /*30c0*/  SEL R2, RZ, 0x1, P0 ;  /* 0x00000001ff027807 */ /* 0x008fc80000000000 */
[----:B------:R-:W-:Y:S01]  /*30d0*/  LOP3.LUT R9, R9, R2, RZ, 0x3c, !PT ;  /* 0x0000000209097212 */ /* 0x000fe200078e3cff */
[----:B------:R-:W-:Y:S06]  /*30e0*/  @P3 BRA `(.L_x_55) ;  /* 0xfffffffc002c3947 */ /* 0x000fec000383ffff */
[----:B------:R-:W-:Y:S01]  /*30f0*/  ULEA UR4, UR5, UR6, 0x3 ;  /* 0x0000000605047291 */ /* 0x000fe2000f8e18ff */
[----:B------:R-:W-:-:S08]  /*3100*/  SHF.L.U32 R2, R12, 0x1f, RZ ;  /* 0x0000001f0c027819 */ /* 0x000fd000000006ff */
[----:B------:R-:W2:Y:S02]  /*3110*/  SYNCS.PHASECHK.TRANS64 P0, [UR4+0xa0], R2 ;  /* 0x0000a002ff0075a7 */ /* 0x000ea40008001004 */
[----:B--2---:R-:W-:Y:S05]  /*3120*/  @P0 BRA `(.L_x_56) ;  /* 0x0000000000080947 */ /* 0x004fea0003800000 */
[----:B------:R-:W2:Y:S02]  /*3130*/  SYNCS.PHASECHK.TRANS64.TRYWAIT P0, [UR4+0xa0], R2 ;  /* 0x0000a002ff0075a7 */ /* 0x000ea40008001104 */
[----:B--2---:R-:W-:Y:S05]  /*3140*/  @!P0 BRA `(.L_x_57) ;  /* 0x0000005c00408947 */ /* 0x004fea0003800000 */
.L_x_56:
[----:B------:R-:W-:-:S04]  /*3150*/  UIADD3 UR7, UPT, UPT, UR5, 0x1, URZ ;  /* 0x0000000105077890 */ /* 0x000fc8000fffe0ff */
[----:B------:R-:W-:-:S04]  /*3160*/  UISETP.NE.AND UP0, UPT, UR7, 0x2, UPT ;  /* 0x000000020700788c */ /* 0x000fc8000bf05270 */
[----:B------:R-:W-:Y:S02]  /*3170*/  USEL UR8, URZ, 0x1, UP0 ;  /* 0x00000001ff087887 */ /* 0x000fe40008000000 */
[----:B------:R-:W-:-:S04]  /*3180*/  USEL UR7, UR7, URZ, UP0 ;  /* 0x000000ff07077287 */ /* 0x000fc80008000000 */
[----:B------:R-:W-:Y:S01]  /*3190*/  ULEA UR7, UR7, UR6, 0x3 ;  /* 0x0000000607077291 */ /* 0x000fe2000f8e18ff */
[----:B--2---:R-:W-:-:S04]  /*31a0*/  LOP3.LUT R2, R12, UR8, RZ, 0x3c, !PT ;  /* 0x000000080c027c12 */ /* 0x004fc8000f8e3cff */
[----:B------:R-:W-:-:S04]  /*31b0*/  SHF.L.U32 R0, R2, 0x1f, RZ ;  /* 0x0000001f02007819 */ /* 0x000fc800000006ff */
[----:B------:R-:W2:Y:S02]  /*31c0*/  SYNCS.PHASECHK.TRANS64 P0, [UR7+0xa0], R0 ;  /* 0x0000a000ff0075a7 */ /* 0x000ea40008001007 */
[----:B-12---:R-:W-:Y:S05]  /*31d0*/  @P0 EXIT ;  /* 0x000000000000094d */ /* 0x006fea0003800000 */
[----:B------:R-:W-:Y:S02]  /*31e0*/  SHF.L.U32 R2, R2, 0x1f, RZ ;  /* 0x0000001f02027819 */ /* 0x000fe400000006ff */
[----:B------:R-:W-:-:S07]  /*31f0*/  MOV R0, UR7 ;  /* 0x0000000700007c02 */ /* 0x000fce0008000f00 */
.L_x_58:
[----:B-1----:R1:W2:Y:S02]  /*3200*/  SYNCS.PHASECHK.TRANS64.TRYWAIT P0, [R0+URZ+0xa0], R2 ;  /* 0x0000a002000075a7 */ /* 0x0022a400080011ff */
[----:B--2---:R-:W-:Y:S05]  /*3210*/  @!P0 NANOSLEEP.SYNCS 0x989680 ;  /* 0x009896800000895d */ /* 0x004fea0003900000 */
[----:B------:R-:W2:Y:S02]  /*3220*/  @!P0 SYNCS.PHASECHK.TRANS64 P0, [R0+URZ+0xa0], R2 ;  /* 0x0000a002000085a7 */ /* 0x000ea400080010ff */
[----:B--2---:R-:W-:Y:S05]  /*3230*/  @P0 EXIT ;  /* 0x000000000000094d */ /* 0x004fea0003800000 */
[----:B------:R-:W-:Y:S05]  /*3240*/  BRA `(.L_x_58) ;  /* 0xfffffffc00ec7947 */ /* 0x000fea000383ffff */
.L_x_51:
[----:B------:R-:W-:Y:S05]  /*3250*/  BRA.U UP4, `(.L_x_59) ;  /* 0x0000001104447547 */ /* 0x000fea000b800000 */
[----:B------:R-:W-:Y:S01]  /*3260*/  UMOV UR4, 0x40 ;  /* 0x0000004000047882 */ /* 0x000fe20000000000 */
[----:B------:R-:W-:Y:S01]  /*3270*/  NOP ;  /* 0x0000000000007918 */ /* 0x000fe20000000000 */
[----:B------:R-:W-:Y:S01]  /*3280*/  ULEA UR5, UR52, UR4, 0x18 ;  /* 0x0000000434057291 */ /* 0x000fe2000f8ec0ff */
[----:B------:R-:W-:Y:S02]  /*3290*/  UMOV UR6, 0x400 ;  /* 0x0000040000067882 */ /* 0x000fe40000000000 */
[----:B------:R-:W-:-:S06]  /*32a0*/  ULEA UR6, UR52, UR6, 0x18 ;  /* 0x0000000634067291 */ /* 0x000fcc000f8ec0ff */
[----:B------:R-:W2:Y:S02]  /*32b0*/  LDS.U8 R0, [UR5+0x1c] ;  /* 0x00001c05ff007984 */ /* 0x000ea40008000000 */
[----:B--2---:R-:W-:-:S13]  /*32c0*/  ISETP.NE.AND P0, PT, R0, RZ, PT ;  /* 0x000000ff0000720c */ /* 0x004fda0003f05270 */
[----:B------:R-:W-:Y:S05]  /*32d0*/  @P0 BRA `(.L_x_60) ;  /* 0x0000000000580947 */ /* 0x000fea0003800000 */
[----:B------:R-:W-:-:S13]  /*32e0*/  ELECT P0, URZ, PT ;  /* 0x0000000000ff782f */ /* 0x000fda0003800000 */
[----:B------:R-:W-:Y:S05]  /*32f0*/  @!P0 BRA `(.L_x_61) ;  /* 0x0000000000608947 */ /* 0x000fea0003800000 */
[----:B------:R-:W-:Y:S01]  /*3300*/  UMOV UR4, 0x10 ;  /* 0x0000001000047882 */ /* 0x000fe20000000000 */
[----:B------:R-:W-:Y:S01]  /*3310*/  HFMA2 R0, -RZ, RZ, 0, 5.9604644775390625e-08 ;  /* 0x00000001ff007431 */ /* 0x000fe200000001ff */
[----:B------:R-:W-:-:S03]  /*3320*/  MOV R3, 0xffff ;  /* 0x0000ffff00037802 */ /* 0x000fc60000000f00 */
[----:B------:R-:W-:Y:S04]  /*3330*/  DEPBAR.LE SB2, 0x36 ;  /* 0x0000ad800000791a */ /* 0x000fe80000000000 */
[----:B------:R-:W2:Y:S02]  /*3340*/  UTCATOMSWS.FIND_AND_SET.ALIGN UP0, UR4, UR4 ;  /* 0x00000004000475e3 */ /* 0x000ea40008000800 */
[----:B--2---:R-:W-:Y:S01]  /*3350*/  MOV R4, UR4 ;  /* 0x0000000400047c02 */ /* 0x004fe20008000f00 */
[----:B------:R-:W-:Y:S06]  /*3360*/  BRA.U UP0, `(.L_x_62) ;  /* 0x0000000100187547 */ /* 0x000fec000b800000 */
.L_x_63:
[----:B------:R-:W-:Y:S05]  /*3370*/  NANOSLEEP 0x64 ;  /* 0x000000640000795d */ /* 0x000fea0003800000 */
[----:B------:R-:W-:-:S05]  /*3380*/  UMOV UR4, 0x10 ;  /* 0x0000001000047882 */ /* 0x000fca0000000000 */
[----:B------:R-:W-:Y:S04]  /*3390*/  DEPBAR.LE SB2, 0x36 ;  /* 0x0000ad800000791a */ /* 0x000fe80000000000 */
[----:B------:R-:W2:Y:S02]  /*33a0*/  UTCATOMSWS.FIND_AND_SET.ALIGN UP0, UR4, UR4 ;  /* 0x00000004000475e3 */ /* 0x000ea40008000800 */
[----:B--2---:R-:W-:Y:S01]  /*33b0*/  MOV R4, UR4 ;  /* 0x0000000400047c02 */ /* 0x004fe20008000f00 */
[----:B------:R-:W-:Y:S05]  /*33c0*/  BRA.U !UP0, `(.L_x_63) ;  /* 0xfffffffd08e87547 */ /* 0x000fea000b83ffff */
.L_x_62:
[-C--:B------:R-:W-:Y:S02]  /*33d0*/  SHF.L.U32 R3, R3, R4.reuse, RZ ;  /* 0x0000000403037219 */ /* 0x080fe400000006ff */
[----:B------:R-:W-:Y:S01]  /*33e0*/  SHF.L.U32 R0, R0, R4, RZ ;  /* 0x0000000400007219 */ /* 0x000fe200000006ff */
[----:B------:R-:W-:Y:S02]  /*33f0*/  IMAD.SHL.U32 R4, R4, 0x20, RZ ;  /* 0x0000002004047824 */ /* 0x000fe400078e00ff */
[----:B------:R2:W-:Y:S04]  /*3400*/  ATOMS.OR RZ, [UR5+0x14], R3 ;  /* 0x00001403ffff798c */ /* 0x0005e8000b000005 */
[----:B------:R2:W-:Y:S04]  /*3410*/  ATOMS.OR RZ, [UR5+0x18], R0 ;  /* 0x00001800ffff798c */ /* 0x0005e8000b000005 */
[----:B------:R2:W-:Y:S01]  /*3420*/  STS [UR6+0x140], R4 ;  /* 0x00014004ff007988 */ /* 0x0005e20008000806 */
[----:B------:R-:W-:Y:S05]  /*3430*/  BRA `(.L_x_61) ;  /* 0x0000000000107947 */ /* 0x000fea0003800000 */
.L_x_60:
[----:B------:R-:W-:Y:S02]  /*3440*/  MOV R0, 0xffffffff ;  /* 0xffffffff00007802 */ /* 0x000fe40000000f00 */
[----:B------:R-:W-:-:S03]  /*3450*/  MOV R4, 0x3480 ;  /* 0x0000348000047802 */ /* 0x000fc60000000f00 */
[----:B------:R2:W-:Y:S04]  /*3460*/  STS [UR6+0x140], R0 ;  /* 0x00014000ff007988 */ /* 0x0005e80008000806 */
[----:B-12--5:R-:W-:Y:S05]  /*3470*/  CALL.REL.NOINC `($__internal_1_$__cuda_sm10x_tcgen05_guardrail_trap_phase_invalid_during_alloc) ;  /* 0x00000060008c7944 */ /* 0x026fea0003c00000 */
.L_x_61:
[----:B------:R-:W-:Y:S05]  /*3480*/  WARPSYNC.ALL ;  /* 0x0000000000007948 */ /* 0x000fea0003800000 */
[----:B------:R-:W3:Y:S01]  /*3490*/  S2UR UR4, SR_CgaCtaId ;  /* 0x00000000000479c3 */ /* 0x000ee20000008800 */
[----:B------:R-:W-:Y:S01]  /*34a0*/  UMOV UR41, 0x400 ;  /* 0x0000040000297882 */ /* 0x000fe20000000000 */
[----:B------:R-:W-:-:S06]  /*34b0*/  NOP ;  /* 0x0000000000007918 */ /* 0x000fcc0000000000 */
[----:B------:R-:W-:Y:S06]  /*34c0*/  BAR.ARV 0x6, 0xa0 ;  /* 0x0182800000007b1d */ /* 0x000fec0000002000 */
[----:B------:R-:W4:Y:S01]  /*34d0*/  LDCU UR6, c[0x0][0x38c] ;  /* 0x00007180ff0677ac */ /* 0x000f220008000800 */
[----:B------:R-:W-:Y:S01]  /*34e0*/  LOP3.LUT R2, R2, 0xffff, RZ, 0xc0, !PT ;  /* 0x0000ffff02027812 */ /* 0x000fe200078ec0ff */
[----:B------:R-:W-:Y:S01]  /*34f0*/  IMAD.MOV.U32 R11, RZ, RZ, 0x1 ;  /* 0x00000001ff0b7424 */ /* 0x000fe200078e00ff */
[----:B------:R-:W-:Y:S01]  /*3500*/  CS2R R8, SRZ ;  /* 0x0000000000087805 */ /* 0x000fe2000001ff00 */
[----:B------:R-:W1:Y:S01]  /*3510*/  LDCU UR7, c[0x0][0x38c] ;  /* 0x00007180ff0777ac */ /* 0x000e620008000800 */
[----:B------:R-:W-:Y:S01]  /*3520*/  R2UR UR42, R2 ;  /* 0x00000000022a72ca */ /* 0x000fe200000e0000 */
[----:B------:R-:W-:Y:S01]  /*3530*/  IMAD.MOV.U32 R10, RZ, RZ, RZ ;  /* 0x000000ffff0a7224 */ /* 0x000fe200078e00ff */
[----:B------:R-:W-:Y:S01]  /*3540*/  UMOV UR45, URZ ;  /* 0x000000ff002d7c82 */ /* 0x000fe20008000000 */
[----:B------:R-:W-:Y:S01]  /*3550*/  UMOV UR39, URZ ;  /* 0x000000ff00277c82 */ /* 0x000fe20008000000 */
[----:B---3--:R-:W-:Y:S01]  /*3560*/  ULEA UR41, UR4, UR41, 0x18 ;  /* 0x0000002904297291 */ /* 0x008fe2000f8ec0ff */
[----:B------:R-:W-:Y:S01]  /*3570*/  UMOV UR62, 0x0 ;  /* 0x00000000003e7882 */ /* 0x000fe20000000000 */
[----:B------:R-:W-:-:S02]  /*3580*/  UMOV UR63, 0x4200490 ;  /* 0x04200490003f7882 */ /* 0x000fc40000000000 */
[----:B------:R-:W-:Y:S02]  /*3590*/  UIADD3 UR5, UPT, UPT, UR41, 0x4400, URZ ;  /* 0x0000440029057890 */ /* 0x000fe4000fffe0ff */
[----:B------:R-:W-:Y:S02]  /*35a0*/  UIADD3 UR4, UPT, UPT, UR41, 0x14400, URZ ;  /* 0x0001440029047890 */ /* 0x000fe4000fffe0ff */
[----:B----4-:R-:W-:Y:S01]  /*35b0*/  UIADD3 UR6, UPT, UPT, UR6, 0x7f, URZ ;  /* 0x0000007f06067890 */ /* 0x010fe2000fffe0ff */
[----:B--2---:R-:W2:Y:S01]  /*35c0*/  LDS R0, [UR41+0x140] ;  /* 0x00014029ff007984 */ /* 0x004ea20008000800 */
[----:B------:R-:W-:Y:S02]  /*35d0*/  USHF.R.U32.HI UR5, URZ, 0x4, UR5 ;  /* 0x00000004ff057899 */ /* 0x000fe40008011605 */
[----:B------:R-:W-:Y:S02]  /*35e0*/  USHF.R.S32.HI UR47, URZ, 0x1f, UR6 ;  /* 0x0000001fff2f7899 */ /* 0x000fe40008011406 */
[----:B------:R-:W-:-:S02]  /*35f0*/  USHF.R.U32.HI UR4, URZ, 0x4, UR4 ;  /* 0x00000004ff047899 */ /* 0x000fc40008011604 */
[----:B------:R-:W-:Y:S02]  /*3600*/  ULEA.HI UR47, UR47, UR6, URZ, 0x7 ;  /* 0x000000062f2f7291 */ /* 0x000fe4000f8f38ff */
[----:B------:R-:W-:Y:S02]  /*3610*/  ULOP3.LUT UR5, UR5, 0x3fff, URZ, 0xc0, !UPT ;  /* 0x00003fff05057892 */ /* 0x000fe4000f8ec0ff */
[----:B------:R-:W-:Y:S02]  /*3620*/  USHF.R.S32.HI UR47, URZ, 0x7, UR47 ;  /* 0x00000007ff2f7899 */ /* 0x000fe4000801142f */
[----:B------:R-:W-:Y:S02]  /*3630*/  ULOP3.LUT UR4, UR4, 0x3fff, URZ, 0xc0, !UPT ;  /* 0x00003fff04047892 */ /* 0x000fe4000f8ec0ff */
[----:B------:R-:W-:Y:S01]  /*3640*/  UISETP.LT.AND UP0, UPT, UR47, 0x1, UPT ;  /* 0x000000012f00788c */ /* 0x000fe2000bf01270 */
[----:B------:R-:W-:Y:S01]  /*3650*/  UMOV UR60, 0x0 ;  /* 0x00000000003c7882 */ /* 0x000fe20000000000 */
[----:B------:R-:W-:-:S02]  /*3660*/  UMOV UR61, 0x4200490 ;  /* 0x04200490003d7882 */ /* 0x000fc40000000000 */
[----:B------:R-:W-:Y:S01]  /*3670*/  USEL UR64, UR47, 0x1, !UP0 ;  /* 0x000000012f407887 */ /* 0x000fe2000c000000 */
[----:B------:R-:W-:Y:S01]  /*3680*/  UMOV UR58, 0x0 ;  /* 0x00000000003a7882 */ /* 0x000fe20000000000 */
[----:B------:R-:W-:Y:S01]  /*3690*/  UMOV UR59, 0x4200490 ;  /* 0x04200490003b7882 */ /* 0x000fe20000000000 */
[----:B------:R-:W-:Y:S01]  /*36a0*/  UMOV UR56, 0x0 ;  /* 0x0000000000387882 */ /* 0x000fe20000000000 */
[----:B------:R-:W-:Y:S01]  /*36b0*/  UMOV UR57, 0x4200490 ;  /* 0x0420049000397882 */ /* 0x000fe20000000000 */
[----:B------:R-:W-:Y:S01]  /*36c0*/  UMOV UR54, 0x0 ;  /* 0x0000000000367882 */ /* 0x000fe20000000000 */
[----:B------:R-:W-:Y:S01]  /*36d0*/  UMOV UR55, 0x4200490 ;  /* 0x0420049000377882 */ /* 0x000fe20000000000 */
[----:B------:R-:W-:Y:S01]  /*36e0*/  UMOV UR52, 0x0 ;  /* 0x0000000000347882 */ /* 0x000fe20000000000 */
[----:B------:R-:W-:Y:S01]  /*36f0*/  UMOV UR53, 0x4200490 ;  /* 0x0420049000357882 */ /* 0x000fe20000000000 */
[----:B------:R-:W-:Y:S02]  /*3700*/  ULOP3.LUT UR43, UR5, 0x10000, URZ, 0xfc, !UPT ;  /* 0x00010000052b7892 */ /* 0x000fe4000f8efcff */
[----:B------:R-:W-:-:S02]  /*3710*/  ULOP3.LUT UR44, UR4, 0x10000, URZ, 0xfc, !UPT ;  /* 0x00010000042c7892 */ /* 0x000fc4000f8efcff */
[----:B------:R-:W-:Y:S02]  /*3720*/  UIADD3 UR64, UPT, UPT, -UR64, URZ, URZ ;  /* 0x000000ff40407290 */ /* 0x000fe4000fffe1ff */
[----:B-1----:R-:W-:Y:S01]  /*3730*/  UISETP.GE.AND UP4, UPT, UR7, 0x1, UPT ;  /* 0x000000010700788c */ /* 0x002fe2000bf86270 */
[----:B------:R-:W-:Y:S01]  /*3740*/  UMOV UR50, 0x0 ;  /* 0x0000000000327882 */ /* 0x000fe20000000000 */
[----:B------:R-:W-:Y:S01]  /*3750*/  UMOV UR51, 0x4200490 ;  /* 0x0420049000337882 */ /* 0x000fe20000000000 */
[----:B------:R-:W-:Y:S01]  /*3760*/  UMOV UR48, 0x0 ;  /* 0x0000000000307882 */ /* 0x000fe20000000000 */
[----:B--2---:R-:W-:Y:S01]  /*3770*/  R2UR UR65, R0 ;  /* 0x00000000004172ca */ /* 0x004fe200000e0000 */
[----:B------:R-:W-:-:S14]  /*3780*/  UMOV UR49, 0x4200490 ;  /* 0x0420049000317882 */ /* 0x000fdc0000000000 */
.L_x_70:
[----:B------:R-:W-:Y:S02]  /*3790*/  LEA R0, R10, UR41, 0x3 ;  /* 0x000000290a007c11 */ /* 0x000fe4000f8e18ff */
[----:B------:R-:W-:Y:S02]  /*37a0*/  SHF.L.U32 R2, R9, 0x1f, RZ ;  /* 0x0000001f09027819 */ /* 0x000fe400000006ff */
[----:B------:R-:W-:Y:S01]  /*37b0*/  PLOP3.LUT P0, PT, PT, PT, UP4, 0x80, 0x8 ;  /* 0x000000000008781c */ /* 0x000fe20003f0f048 */
[----:B------:R-:W-:Y:S01]  /*37c0*/  VIADD R3, R0, 0xa0 ;  /* 0x000000a000037836 */ /* 0x000fe20000000000 */
[----:B-1----:R-:W1:Y:S02]  /*37d0*/  SYNCS.PHASECHK.TRANS64.TRYWAIT P1, [R0+URZ+0x90], R2 ;  /* 0x00009002000075a7 */ /* 0x002e6400080211ff */
[----:B-1-3--:R-:W-:Y:S09]  /*37e0*/  @!P1 BRA `(.L_x_64) ;  /* 0x0000005400b09947 */ /* 0x00aff20003800000 */
.L_x_157:
[----:B------:R-:W-:Y:S01]  /*37f0*/  LEA R4, R10, UR41, 0x4 ;  /* 0x000000290a047c11 */ /* 0x000fe2000f8e20ff */
[----:B------:R-:W-:Y:S01]  /*3800*/  @UP4 ULEA UR4, UR39, UR41, 0x3 ;  /* 0x0000002927044291 */ /* 0x000fe2000f8e18ff */
[----:B------:R-:W-:Y:S01]  /*3810*/  PLOP3.LUT P2, PT, PT, PT, PT, 0x80, 0x8 ;  /* 0x000000000008781c */ /* 0x000fe20003f4f070 */
[----:B------:R-:W-:Y:S01]  /*3820*/  ULEA UR46, UR45, UR41, 0x3 ;  /* 0x000000292d2e7291 */ /* 0x000fe2000f8e18ff */
[----:B------:R-:W-:Y:S02]  /*3830*/  PRMT R3, RZ, 0x654, R3 ;  /* 0x00000654ff037816 */ /* 0x000fe40000000003 */
[----:B------:R-:W2:Y:S01]  /*3840*/  LDS.128 R4, [R4+0x120] ;  /* 0x0001200004047984 */ /* 0x000ea20000000c00 */
[----:B-1----:R-:W-:Y:S02]  /*3850*/  @P0 SHF.L.U32 R2, R8, 0x1f, RZ ;  /* 0x0000001f08020819 */ /* 0x002fe400000006ff */
[----:B------:R-:W-:Y:S01]  /*3860*/  SHF.L.U32 R0, R11, 0x1f, RZ ;  /* 0x0000001f0b007819 */ /* 0x000fe200000006ff */
[----:B------:R-:W-:Y:S01]  /*3870*/  @!PT LDS RZ, [RZ] ;  /* 0x00000000fffff984 */ /* 0x000fe20000000800 */
[----:B------:R-:W-:Y:S01]  /*3880*/  @!PT LDS RZ, [RZ] ;  /* 0x00000000fffff984 */ /* 0x000fe20000000800 */
[----:B------:R-:W-:Y:S01]  /*3890*/  @!PT LDS RZ, [RZ] ;  /* 0x00000000fffff984 */ /* 0x000fe20000000800 */
[----:B------:R-:W-:Y:S01]  /*38a0*/  @!PT LDS RZ, [RZ] ;  /* 0x00000000fffff984 */ /* 0x000fe20000000800 */
[----:B------:R1:W-:Y:S06]  /*38b0*/  MEMBAR.ALL.CTA ;  /* 0x0000000000007992 */ /* 0x0003ec0000008000 */
[----:B-1----:R-:W1:Y:S02]  /*38c0*/  FENCE.VIEW.ASYNC.S ;  /* 0x00000000000073c6 */ /* 0x002e640000000000 */
[----:B-1----:R1:W-:Y:S01]  /*38d0*/  SYNCS.ARRIVE.TRANS64.RED.A1T0 RZ, [R3+URZ], RZ ;  /* 0x000000ff03ff79a7 */ /* 0x0023e200081004ff */
[----:B------:R1:W3:Y:S01]  /*38e0*/  @P0 SYNCS.PHASECHK.TRANS64.TRYWAIT P2, [UR4], R2 ;  /* 0x00000002ff0005a7 */ /* 0x0002e20008041104 */
[----:B------:R-:W-:Y:S01]  /*38f0*/  ULEA.HI UR4, UR45, UR45, URZ, 0x1 ;  /* 0x0000002d2d047291 */ /* 0x000fe2000f8f08ff */
[----:B--2---:R-:W-:-:S03]  /*3900*/  LOP3.LUT P1, RZ, R6, 0x1, RZ, 0xc0, !PT ;  /* 0x0000000106ff7812 */ /* 0x004fc6000782c0ff */
[----:B------:R-:W-:Y:S02]  /*3910*/  USHF.L.U32 UR5, UR4, 0x6, URZ ;  /* 0x0000000604057899 */ /* 0x000fe400080006ff */
[----:B------:R-:W-:Y:S02]  /*3920*/  ULOP3.LUT UR36, UR4, 0xffe, URZ, 0xc0, !UPT ;  /* 0x00000ffe04247892 */ /* 0x000fe4000f8ec0ff */
[----:B------:R-:W-:Y:S02]  /*3930*/  ULOP3.LUT UR4, UR5, 0xffffff80, URZ, 0xc0, !UPT ;  /* 0xffffff8005047892 */ /* 0x000fe4000f8ec0ff */
[----:B------:R-:W-:Y:S02]  /*3940*/  UIADD3 UR36, UPT, UPT, -UR36, UR45, URZ ;  /* 0x0000002d24247290 */ /* 0x000fe4000fffe1ff */
[----:B------:R-:W-:Y:S01]  /*3950*/  UIADD3 UR4, UPT, UPT, UR65, UR4, URZ ;  /* 0x0000000441047290 */ /* 0x000fe2000fffe0ff */
[----:B------:R-:W2:Y:S03]  /*3960*/  SYNCS.PHASECHK.TRANS64.TRYWAIT P0, [UR46+0xd0], R0 ;  /* 0x0000d000ff0075a7 */ /* 0x000ea6000800112e */
[----:B------:R-:W-:Y:S01]  /*3970*/  ULEA UR36, UR36, UR4, 0x14 ;  /* 0x0000000424247291 */ /* 0x000fe2000f8ea0ff */
[----:B-123--:R-:W-:Y:S11]  /*3980*/  @!P0 BRA `(.L_x_65) ;  /* 0x00000054005c8947 */ /* 0x00eff60003800000 */
.L_x_159:
[----:B------:R-:W-:Y:S01]  /*3990*/  IADD3 R10, PT, PT, R10, 0x1, RZ ;  /* 0x000000010a0a7810 */ /* 0x000fe20007ffe0ff */
[----:B------:R-:W-:Y:S06]  /*39a0*/  BRA.U !UP4, `(.L_x_66) ;  /* 0x000000050c107547 */ /* 0x000fec000b800000 */
[----:B------:R-:W-:Y:S01]  /*39b0*/  UPLOP3.LUT UP2, UPT, UPT, UPT, UPT, 0x40, 0x4 ;  /* 0x000000000004789c */ /* 0x000fe20003f4e870 */
[----:B------:R-:W-:Y:S01]  /*39c0*/  UMOV UR38, UR64 ;  /* 0x0000004000267c82 */ /* 0x000fe20008000000 */
[----:B------:R-:W-:Y:S01]  /*39d0*/  UMOV UR37, UR47 ;  /* 0x0000002f00257c82 */ /* 0x000fe20008000000 */
[----:B------:R-:W-:-:S08]  /*39e0*/  UMOV UR5, UR39 ;  /* 0x0000002700057c82 */ /* 0x000fd00008000000 */
.L_x_69:
[----:B------:R-:W-:Y:S02]  /*39f0*/  UIADD3 UR38, UPT, UPT, UR38, 0x1, URZ ;  /* 0x0000000126267890 */ /* 0x000fe4000fffe0ff */
[----:B------:R-:W-:Y:S02]  /*3a00*/  ULEA UR7, UR5, UR41, 0x3 ;  /* 0x0000002905077291 */ /* 0x000fe4000f8e18ff */
[----:B------:R-:W-:Y:S01]  /*3a10*/  UISETP.NE.AND UP3, UPT, UR38, URZ, UPT ;  /* 0x000000ff2600728c */ /* 0x000fe2000bf65270 */
[----:B--23--:R-:W-:Y:S10]  /*3a20*/  @P2 BRA `(.L_x_67) ;  /* 0x00000000000c2947 */ /* 0x00cff40003800000 */
[----:B-1----:R-:W-:Y:S04]  /*3a30*/  SHF.L.U32 R2, R8, 0x1f, RZ ;  /* 0x0000001f08027819 */ /* 0x002fe800000006ff */
[----:B------:R-:W1:Y:S02]  /*3a40*/  SYNCS.PHASECHK.TRANS64.TRYWAIT P0, [UR7], R2 ;  /* 0x00000002ff0075a7 */ /* 0x000e640008001107 */
[----:B-1----:R-:W-:Y:S05]  /*3a50*/  @!P0 BRA `(.L_x_68) ;  /* 0x0000005400408947 */ /* 0x002fea0003800000 */
.L_x_67:
[----:B------:R-:W-:Y:S01]  /*3a60*/  UISETP.NE.AND UP0, UPT, UR37, 0x1, UPT ;  /* 0x000000012500788c */ /* 0x000fe2000bf05270 */
[----:B------:R-:W-:Y:S01]  /*3a70*/  PLOP3.LUT P2, PT, PT, PT, PT, 0x80, 0x8 ;  /* 0x000000000008781c */ /* 0x000fe20003f4f070 */
[----:B------:R-:W-:Y:S02]  /*3a80*/  UIADD3 UR4, UPT, UPT, UR5, 0x1, URZ ;  /* 0x0000000105047890 */ /* 0x000fe4000fffe0ff */
[----:B------:R-:W-:Y:S02]  /*3a90*/  UIADD3 UR40, UPT, UPT, UR7, 0x20, URZ ;  /* 0x0000002007287890 */ /* 0x000fe4000fffe0ff */
[----:B------:R-:W-:Y:S01]  /*3aa0*/  UISETP.NE.AND UP1, UPT, UR4, 0x4, UPT ;  /* 0x000000040400788c */ /* 0x000fe2000bf25270 */
[----:B------:R-:W-:Y:S01]  /*3ab0*/  PLOP3.LUT P0, PT, PT, PT, UP0, 0x80, 0x8 ;  /* 0x000000000008781c */ /* 0x000fe20003f0f008 */
[----:B------:R-:W-:Y:S02]  /*3ac0*/  UIADD3 UR37, UPT, UPT, UR37, -0x1, URZ ;  /* 0xffffffff25257890 */ /* 0x000fe4000fffe0ff */
[----:B------:R-:W-:Y:S02]  /*3ad0*/  USEL UR6, URZ, 0x1, UP1 ;  /* 0x00000001ff067887 */ /* 0x000fe40008800000 */
[----:B------:R-:W-:Y:S01]  /*3ae0*/  USEL UR39, UR4, URZ, UP1 ;  /* 0x000000ff04277287 */ /* 0x000fe20008800000 */
[----:B------:R-:W-:Y:S01]  /*3af0*/  UMOV UR7, 0x40004040 ;  /* 0x4000404000077882 */ /* 0x000fe20000000000 */
[----:B------:R-:W-:Y:S02]  /*3b00*/  UMOV UR35, 0x40004040 ;  /* 0x4000404000237882 */ /* 0x000fe40000000000 */
[----:B------:R-:W-:Y:S01]  /*3b10*/  @UP0 ULEA UR4, UR39, UR41, 0x3 ;  /* 0x0000002927040291 */ /* 0x000fe2000f8e18ff */
[----:B------:R-:W-:Y:S01]  /*3b20*/  LOP3.LUT R8, R8, UR6, RZ, 0x3c, !PT ;  /* 0x0000000608087c12 */ /* 0x000fe2000f8e3cff */
[----:B------:R-:W-:Y:S01]  /*3b30*/  ULEA UR6, UR5, UR44, 0xb ;  /* 0x0000002c05067291 */ /* 0x000fe2000f8e58ff */
[----:B------:R-:W-:Y:S02]  /*3b40*/  UMOV UR33, 0x40004040 ;  /* 0x4000404000217882 */ /* 0x000fe40000000000 */
[----:B-1----:R-:W-:Y:S01]  /*3b50*/  @P0 SHF.L.U32 R0, R8, 0x1f, RZ ;  /* 0x0000001f08000819 */ /* 0x002fe200000006ff */
[----:B------:R-:W-:Y:S02]  /*3b60*/  UIADD3 UR34, UPT, UPT, UR6, 0x2, URZ ;  /* 0x0000000206227890 */ /* 0x000fe4000fffe0ff */
[----:B------:R-:W-:Y:S01]  /*3b70*/  UIADD3 UR30, UPT, UPT, UR6, 0x4, URZ ;  /* 0x00000004061e7890 */ /* 0x000fe2000fffe0ff */
[----:B------:R2:W3:Y:S01]  /*3b80*/  @P0 SYNCS.PHASECHK.TRANS64.TRYWAIT P2, [UR4], R0 ;  /* 0x00000000ff0005a7 */ /* 0x0004e20008041104 */
[----:B------:R-:W-:Y:S02]  /*3b90*/  ULEA UR4, UR5, UR43, 0xa ;  /* 0x0000002b05047291 */ /* 0x000fe4000f8e50ff */
[----:B------:R-:W-:Y:S02]  /*3ba0*/  UIADD3 UR26, UPT, UPT, UR6, 0x6, URZ ;  /* 0x00000006061a7890 */ /* 0x000fe4000fffe0ff */
        /* <DEDUP_REMOVED lines=10> */
[----:B------:R-:W-:Y:S01]  /*3c50*/  UIADD3 UR8, UPT, UPT, UR4, 0x206, URZ ;  /* 0x0000020604087890 */ /* 0x000fe2000fffe0ff */
[----:B------:R-:W-:Y:S01]  /*3c60*/  UMOV UR5, 0x40004040 ;  /* 0x4000404000057882 */ /* 0x000fe20000000000 */
[----:B------:R-:W-:Y:S01]  /*3c70*/  UMOV UR31, 0x40004040 ;  /* 0x40004040001f7882 */ /* 0x000fe20000000000 */
[----:B------:R1:W-:Y:S01]  /*3c80*/  UTCHMMA gdesc[UR4], gdesc[UR6], tmem[UR36], tmem[UR62], idesc[UR63], UP2 ;  /* 0x00ff3e06040075ea */ /* 0x0003e20009000024 */
[----:B------:R-:W-:Y:S01]  /*3c90*/  UPLOP3.LUT UP2, UPT, UPT, UPT, UPT, 0x80, 0x8 ;  /* 0x000000000008789c */ /* 0x000fe20003f4f070 */
[----:B------:R2:W-:Y:S01]  /*3ca0*/  UTCHMMA gdesc[UR32], gdesc[UR34], tmem[UR36], tmem[UR60], idesc[UR61], UPT ;  /* 0x00ff3c22200075ea */ /* 0x0005e2000b800024 */
[----:B------:R-:W-:Y:S01]  /*3cb0*/  UMOV UR29, 0x40004040 ;  /* 0x40004040001d7882 */ /* 0x000fe20000000000 */
[----:B------:R-:W-:Y:S01]  /*3cc0*/  UMOV UR27, 0x40004040 ;  /* 0x40004040001b7882 */ /* 0x000fe20000000000 */
        /* <DEDUP_REMOVED lines=12> */
[----:B------:R-:W-:Y:S01]  /*3d90*/  UMOV UR9, 0x40004040 ;  /* 0x4000404000097882 */ /* 0x000fe20000000000 */
[----:B------:R2:W-:Y:S01]  /*3da0*/  UTCHMMA gdesc[UR12], gdesc[UR14], tmem[UR36], tmem[UR50], idesc[UR51], UPT ;  /* 0x00ff320e0c0075ea */ /* 0x0005e2000b800024 */
[----:B------:R2:W-:Y:S01]  /*3db0*/  UTCHMMA gdesc[UR8], gdesc[UR10], tmem[UR36], tmem[UR48], idesc[UR49], UPT ;  /* 0x00ff300a080075ea */ /* 0x0005e2000b800024 */
[----:B------:R2:W-:Y:S01]  /*3dc0*/  UTCBAR.MULTICAST [UR40], URZ, UR42 ;  /* 0x000000ff280073e9 */ /* 0x0005e2000800082a */
[----:B-1----:R-:W-:Y:S01]  /*3dd0*/  UMOV UR5, UR39 ;  /* 0x0000002700057c82 */ /* 0x002fe20008000000 */
[----:B------:R-:W-:Y:S05]  /*3de0*/  BRA.U UP3, `(.L_x_69) ;  /* 0xfffffffd03007547 */ /* 0x000fea000b83ffff */
.L_x_66:
[----:B------:R-:W-:Y:S01]  /*3df0*/  UIADD3 UR4, UPT, UPT, UR45, 0x1, URZ ;  /* 0x000000012d047890 */ /* 0x000fe2000fffe0ff */
[C---:B------:R-:W-:Y:S01]  /*3e00*/  ISETP.NE.AND P0, PT, R10.reuse, 0x2, PT ;  /* 0x000000020a00780c */ /* 0x040fe20003f05270 */
[----:B------:R-:W-:Y:S02]  /*3e10*/  UIADD3 UR5, UPT, UPT, UR46, 0xb0, URZ ;  /* 0x000000b02e057890 */ /* 0x000fe4000fffe0ff */
[----:B------:R-:W-:Y:S01]  /*3e20*/  UISETP.NE.AND UP0, UPT, UR4, 0x4, UPT ;  /* 0x000000040400788c */ /* 0x000fe2000bf05270 */
[----:B-12---:R-:W-:Y:S02]  /*3e30*/  SEL R0, RZ, 0x1, P0 ;  /* 0x00000001ff007807 */ /* 0x006fe40000000000 */
[----:B------:R-:W-:Y:S01]  /*3e40*/  SEL R10, R10, RZ, P0 ;  /* 0x000000ff0a0a7207 */ /* 0x000fe20000000000 */
[----:B------:R-:W-:Y:S01]  /*3e50*/  USEL UR6, URZ, 0x1, UP0 ;  /* 0x00000001ff067887 */ /* 0x000fe20008000000 */
[----:B------:R-:W-:Y:S01]  /*3e60*/  LOP3.LUT R9, R9, R0, RZ, 0x3c, !PT ;  /* 0x0000000009097212 */ /* 0x000fe200078e3cff */
[----:B------:R-:W-:Y:S01]  /*3e70*/  USEL UR45, UR4, URZ, UP0 ;  /* 0x000000ff042d7287 */ /* 0x000fe20008000000 */
[----:B------:R1:W-:Y:S03]  /*3e80*/  UTCBAR [UR5], URZ ;  /* 0x000000ff050073e9 */ /* 0x0003e600080000ff */
[----:B------:R-:W-:Y:S01]  /*3e90*/  LOP3.LUT R11, R11, UR6, RZ, 0x3c, !PT ;  /* 0x000000060b0b7c12 */ /* 0x000fe2000f8e3cff */
[----:B------:R-:W-:Y:S07]  /*3ea0*/  @P1 BRA `(.L_x_70) ;  /* 0xfffffff800381947 */ /* 0x000fee000383ffff */
[----:B------:R-:W2:Y:S01]  /*3eb0*/  S2UR UR8, SR_CgaCtaId ;  /* 0x00000000000879c3 */ /* 0x000ea20000008800 */
[----:B------:R-:W-:Y:S01]  /*3ec0*/  ELECT P0, URZ, PT ;  /* 0x0000000000ff782f */ /* 0x000fe20003800000 */
[----:B------:R-:W-:Y:S01]  /*3ed0*/  IMAD.MOV.U32 R0, RZ, RZ, 0x1 ;  /* 0x00000001ff007424 */ /* 0x000fe200078e00ff */
[----:B------:R-:W-:Y:S01]  /*3ee0*/  UIADD3 UR41, UPT, UPT, UR41, 0xd0, URZ ;  /* 0x000000d029297890 */ /* 0x000fe2000fffe0ff */
[----:B------:R-:W-:Y:S01]  /*3ef0*/  SHF.L.U32 R2, R11, 0x1f, RZ ;  /* 0x0000001f0b027819 */ /* 0x000fe200000006ff */
[----:B------:R-:W-:-:S03]  /*3f00*/  UMOV UR4, 0x40 ;  /* 0x0000004000047882 */ /* 0x000fc60000000000 */
[----:B------:R-:W-:Y:S01]  /*3f10*/  UVIRTCOUNT.DEALLOC.SMPOOL 0x80 ;  /* 0x000000800000784c */ /* 0x000fe20000000000 */
[----:B--2---:R-:W-:Y:S02]  /*3f20*/  ULEA UR8, UR8, UR4, 0x18 ;  /* 0x0000000408087291 */ /* 0x004fe4000f8ec0ff */
[----:B------:R-:W-:-:S07]  /*3f30*/  ULEA UR4, UR45, UR41, 0x3 ;  /* 0x000000292d047291 */ /* 0x000fce000f8e18ff */
[----:B------:R2:W-:Y:S02]  /*3f40*/  @P0 STS.U8 [UR8+0x1c], R0 ;  /* 0x00001c00ff000988 */ /* 0x0005e40008000008 */
[----:B------:R-:W4:Y:S02]  /*3f50*/  SYNCS.PHASECHK.TRANS64.TRYWAIT P0, [UR4], R2 ;  /* 0x00000002ff0075a7 */ /* 0x000f240008001104 */
[----:B--2-4-:R-:W-:Y:S05]  /*3f60*/  @!P0 BRA `(.L_x_71) ;  /* 0x0000005000148947 */ /* 0x014fea0003800000 */
.L_x_162:
[----:B------:R-:W-:-:S04]  /*3f70*/  UIADD3 UR4, UPT, UPT, UR45, 0x1, URZ ;  /* 0x000000012d047890 */ /* 0x000fc8000fffe0ff */
[----:B------:R-:W-:-:S04]  /*3f80*/  UISETP.NE.AND UP0, UPT, UR4, 0x4, UPT ;  /* 0x000000040400788c */ /* 0x000fc8000bf05270 */
[----:B------:R-:W-:Y:S02]  /*3f90*/  USEL UR6, URZ, 0x1, UP0 ;  /* 0x00000001ff067887 */ /* 0x000fe40008000000 */
[----:B------:R-:W-:-:S04]  /*3fa0*/  USEL UR4, UR4, URZ, UP0 ;  /* 0x000000ff04047287 */ /* 0x000fc80008000000 */
[----:B-1----:R-:W-:Y:S01]  /*3fb0*/  ULEA UR5, UR4, UR41, 0x3 ;  /* 0x0000002904057291 */ /* 0x002fe2000f8e18ff */
[----:B--2---:R-:W-:-:S04]  /*3fc0*/  LOP3.LUT R2, R11, UR6, RZ, 0x3c, !PT ;  /* 0x000000060b027c12 */ /* 0x004fc8000f8e3cff */
[----:B------:R-:W-:-:S04]  /*3fd0*/  SHF.L.U32 R3, R2, 0x1f, RZ ;  /* 0x0000001f02037819 */ /* 0x000fc800000006ff */
[----:B------:R-:W1:Y:S02]  /*3fe0*/  SYNCS.PHASECHK.TRANS64.TRYWAIT P0, [UR5], R3 ;  /* 0x00000003ff0075a7 */ /* 0x000e640008001105 */
[----:B-1----:R-:W-:Y:S05]  /*3ff0*/  @!P0 BRA `(.L_x_72) ;  /* 0x0000005000088947 */ /* 0x002fea0003800000 */
.L_x_164:
        /* <DEDUP_REMOVED lines=9> */
.L_x_166:
[----:B------:R-:W-:-:S04]  /*4090*/  UIADD3 UR4, UPT, UPT, UR4, 0x1, URZ ;  /* 0x0000000104047890 */ /* 0x000fc8000fffe0ff */
[----:B------:R-:W-:-:S04]  /*40a0*/  UISETP.NE.AND UP0, UPT, UR4, 0x4, UPT ;  /* 0x000000040400788c */ /* 0x000fc8000bf05270 */
[----:B------:R-:W-:Y:S02]  /*40b0*/  USEL UR5, URZ, 0x1, UP0 ;  /* 0x00000001ff057887 */ /* 0x000fe40008000000 */
[----:B------:R-:W-:-:S04]  /*40c0*/  USEL UR4, UR4, URZ, UP0 ;  /* 0x000000ff04047287 */ /* 0x000fc80008000000 */
[----:B------:R-:W-:Y:S01]  /*40d0*/  ULEA UR4, UR4, UR41, 0x3 ;  /* 0x0000002904047291 */ /* 0x000fe2000f8e18ff */
[----:B------:R-:W-:-:S04]  /*40e0*/  LOP3.LUT R2, R2, UR5, RZ, 0x3c, !PT ;  /* 0x0000000502027c12 */ /* 0x000fc8000f8e3cff */
[----:B------:R-:W-:-:S04]  /*40f0*/  SHF.L.U32 R2, R2, 0x1f, RZ ;  /* 0x0000001f02027819 */ /* 0x000fc800000006ff */
[----:B------:R-:W2:Y:S02]  /*4100*/  SYNCS.PHASECHK.TRANS64.TRYWAIT P0, [UR4], R2 ;  /* 0x00000002ff0075a7 */ /* 0x000ea40008001104 */
[----:B--2---:R-:W-:Y:S05]  /*4110*/  @!P0 BRA `(.L_x_74) ;  /* 0x0000004c00f08947 */ /* 0x004fea0003800000 */
.L_x_168:
[----:B------:R-:W-:Y:S01]  /*4120*/  NOP ;  /* 0x0000000000007918 */ /* 0x000fe20000000000 */
[----:B-1----:R-:W1:Y:S01]  /*4130*/  LDS R0, [UR8+0x14] ;  /* 0x00001408ff007984 */ /* 0x002e620008000800 */
[----:B------:R-:W-:Y:S01]  /*4140*/  ULOP3.LUT UR4, UR65, 0xffff, URZ, 0xc0, !UPT ;  /* 0x0000ffff41047892 */ /* 0x000fe2000f8ec0ff */
[----:B------:R-:W-:Y:S01]  /*4150*/  UMOV UR5, 0xffff ;  /* 0x0000ffff00057882 */ /* 0x000fe20000000000 */
[----:B------:R-:W-:Y:S02]  /*4160*/  UMOV UR6, 0x1 ;  /* 0x0000000100067882 */ /* 0x000fe40000000000 */
[----:B------:R-:W-:-:S04]  /*4170*/  USHF.R.U32.HI UR4, URZ, 0x5, UR4 ;  /* 0x00000005ff047899 */ /* 0x000fc80008011604 */
[----:B------:R-:W-:Y:S02]  /*4180*/  USHF.L.U32 UR5, UR5, UR4, URZ ;  /* 0x0000000405057299 */ /* 0x000fe400080006ff */
[----:B------:R-:W-:-:S04]  /*4190*/  USHF.L.U32 UR4, UR6, UR4, URZ ;  /* 0x0000000406047299 */ /* 0x000fc800080006ff */
[----:B-1----:R-:W-:-:S04]  /*41a0*/  LOP3.LUT R0, R0, UR5, RZ, 0xc0, !PT ;  /* 0x0000000500007c12 */ /* 0x002fc8000f8ec0ff */
[----:B------:R-:W-:-:S13]  /*41b0*/  ISETP.NE.AND P0, PT, R0, UR5, PT ;  /* 0x0000000500007c0c */ /* 0x000fda000bf05270 */
[----:B------:R-:W-:Y:S05]  /*41c0*/  @P0 BRA `(.L_x_75) ;  /* 0x0000000000580947 */ /* 0x000fea0003800000 */
[----:B------:R-:W1:Y:S02]  /*41d0*/  LDS R0, [UR8+0x18] ;  /* 0x00001808ff007984 */ /* 0x000e640008000800 */
[----:B-1----:R-:W-:-:S04]  /*41e0*/  LOP3.LUT R0, R0, UR4, RZ, 0xc0, !PT ;  /* 0x0000000400007c12 */ /* 0x002fc8000f8ec0ff */
[----:B------:R-:W-:-:S13]  /*41f0*/  ISETP.NE.AND P0, PT, R0, UR4, PT ;  /* 0x0000000400007c0c */ /* 0x000fda000bf05270 */
[----:B------:R-:W-:Y:S05]  /*4200*/  @P0 BRA `(.L_x_76) ;  /* 0x00000000003c0947 */ /* 0x000fea0003800000 */
[----:B------:R-:W1:Y:S01]  /*4210*/  S2R R2, SR_LANEID ;  /* 0x0000000000027919 */ /* 0x000e620000000000 */
[----:B------:R-:W-:-:S06]  /*4220*/  ULOP3.LUT UR5, URZ, UR5, URZ, 0x33, !UPT ;  /* 0x00000005ff057292 */ /* 0x000fcc000f8e33ff */
[----:B------:R-:W-:-:S04]  /*4230*/  IMAD.U32 R0, RZ, RZ, UR5 ;  /* 0x00000005ff007e24 */ /* 0x000fc8000f8e00ff */
[----:B------:R2:W4:Y:S02]  /*4240*/  REDUX UR7, R0 ;  /* 0x00000000000773c4 */ /* 0x0005240000000000 */
[----:B------:R1:W-:Y:S01]  /*4250*/  UTCATOMSWS.AND URZ, UR5 ;  /* 0x0000000500ff79e3 */ /* 0x0003e20008000000 */
[----:B--2---:R-:W-:Y:S01]  /*4260*/  LOP3.LUT R0, RZ, UR4, RZ, 0x33, !PT ;  /* 0x00000004ff007c12 */ /* 0x004fe2000f8e33ff */
[----:B------:R-:W-:Y:S02]  /*4270*/  VOTEU.ANY UR4, UPT, PT ;  /* 0x0000000000047886 */ /* 0x000fe400038e0100 */
[----:B------:R-:W-:Y:S02]  /*4280*/  UFLO.U32 UR4, UR4 ;  /* 0x00000004000472bd */ /* 0x000fe400080e0000 */
[----:B------:R-:W2:Y:S04]  /*4290*/  REDUX UR6, R0 ;  /* 0x00000000000673c4 */ /* 0x000ea80000000000 */
[----:B-1----:R-:W-:-:S02]  /*42a0*/  ISETP.EQ.U32.AND P0, PT, R2, UR4, PT ;  /* 0x0000000402007c0c */ /* 0x002fc4000bf02070 */
[----:B----4-:R-:W-:-:S11]  /*42b0*/  MOV R2, UR7 ;  /* 0x0000000700027c02 */ /* 0x010fd60008000f00 */
[----:B------:R1:W-:Y:S01]  /*42c0*/  @P0 ATOMS.AND RZ, [UR8+0x14], R2 ;  /* 0x00001402ffff098c */ /* 0x0003e2000a800008 */
[----:B--2---:R-:W-:-:S05]  /*42d0*/  IMAD.U32 R0, RZ, RZ, UR6 ;  /* 0x00000006ff007e24 */ /* 0x004fca000f8e00ff */
[----:B------:R1:W-:Y:S01]  /*42e0*/  @P0 ATOMS.AND RZ, [UR8+0x18], R0 ;  /* 0x00001800ffff098c */ /* 0x0003e2000a800008 */
[----:B------:R-:W-:Y:S05]  /*42f0*/  BRA `(.L_x_77) ;  /* 0x0000000000147947 */ /* 0x000fea0003800000 */
.L_x_76:
[----:B------:R-:W-:Y:S02]  /*4300*/  MOV R2, 0x4320 ;  /* 0x0000432000027802 */ /* 0x000fe40000000f00 */
[----:B---3-5:R-:W-:Y:S05]  /*4310*/  CALL.REL.NOINC `($__internal_0_$__cuda_sm10x_tcgen05_guardrail_trap_col_being_dealloced_not_returned_by_alloc) ;  /* 0x0000005000d87944 */ /* 0x028fea0003c00000 */
[----:B------:R-:W-:Y:S05]  /*4320*/  BRA `(.L_x_77) ;  /* 0x0000000000087947 */ /* 0x000fea0003800000 */
.L_x_75:
[----:B------:R-:W-:Y:S02]  /*4330*/  MOV R2, 0x4350 ;  /* 0x0000435000027802 */ /* 0x000fe40000000f00 */
[----:B---3-5:R-:W-:Y:S05]  /*4340*/  CALL.REL.NOINC `($__internal_2_$__cuda_sm10x_tcgen05_guardrail_trap_unallocated_columns_being_dealloced) ;  /* 0x0000005000e47944 */ /* 0x028fea0003c00000 */
.L_x_77:
[----:B------:R-:W-:Y:S01]  /*4350*/  NOP ;  /* 0x0000000000007918 */ /* 0x000fe20000000000 */
[----:B------:R-:W-:Y:S05]  /*4360*/  EXIT ;  /* 0x000000000000794d */ /* 0x000fea0003800000 */
.L_x_59:
[----:B------:R-:W-:-:S09]  /*4370*/  UISETP.NE.OR UP0, UPT, UR17, 0x3, !UP3 ;  /* 0x000000031100788c */ /* 0x000fd2000df05670 */
[----:B------:R-:W-:Y:S05]  /*4380*/  BRA.U UP0, `(.L_x_78) ;  /* 0x0000001100547547 */ /* 0x000fea000b800000 */
[----:B------:R-:W2:Y:S01]  /*4390*/  LDCU UR31, c[0x0][0x370] ;  /* 0x00006e00ff1f77ac */ /* 0x000ea20008000800 */
[----:B------:R-:W3:Y:S01]  /*43a0*/  LDC.64 R16, c[0x0][0x348] ;  /* 0x0000d200ff107b82 */ /* 0x000ee20000000a00 */
[----:B------:R-:W-:Y:S02]  /*43b0*/  HFMA2 R13, -RZ, RZ, 0, 0 ;  /* 0x00000000ff0d7431 */ /* 0x000fe400000001ff */
[----:B------:R-:W-:Y:S01]  /*43c0*/  IMAD.MOV.U32 R15, RZ, RZ, 0x1 ;  /* 0x00000001ff0f7424 */ /* 0x000fe200078e00ff */
[----:B------:R-:W2:Y:S01]  /*43d0*/  LDCU.128 UR44, c[0x0][0xb10] ;  /* 0x00016200ff2c77ac */ /* 0x000ea20008000c00 */
[----:B------:R-:W-:Y:S01]  /*43e0*/  IMAD.MOV.U32 R14, RZ, RZ, RZ ;  /* 0x000000ffff0e7224 */ /* 0x000fe200078e00ff */
[----:B------:R-:W-:Y:S01]  /*43f0*/  MOV R7, 0x1000 ;  /* 0x0000100000077802 */ /* 0x000fe20000000f00 */
[----:B------:R-:W4:Y:S01]  /*4400*/  LDCU UR30, c[0x0][0x374] ;  /* 0x00006e80ff1e77ac */ /* 0x000f220008000800 */
[----:B------:R-:W1:Y:S01]  /*4410*/  LDC.64 R2, c[0x0][0x888] ;  /* 0x00022200ff027b82 */ /* 0x000e620000000a00 */
[----:B------:R-:W4:Y:S01]  /*4420*/  LDCU UR15, c[0x0][0xb0c] ;  /* 0x00016180ff0f77ac */ /* 0x000f220008000800 */
[----:B------:R-:W3:Y:S06]  /*4430*/  LDCU UR41, c[0x0][0xb20] ;  /* 0x00016400ff2977ac */ /* 0x000eec0008000800 */
[----:B------:R-:W1:Y:S01]  /*4440*/  LDC.64 R4, c[0x0][0x890] ;  /* 0x00022400ff047b82 */ /* 0x000e620000000a00 */
[----:B------:R-:W3:Y:S01]  /*4450*/  LDCU UR4, c[0x0][0xb30] ;  /* 0x00016600ff0477ac */ /* 0x000ee20008000800 */
[----:B------:R-:W-:Y:S01]  /*4460*/  UMOV UR21, 0x400 ;  /* 0x0000040000157882 */ /* 0x000fe20000000000 */
[----:B--2---:R-:W-:-:S02]  /*4470*/  UIMAD.WIDE.U32 UR6, UR31, UR44, URZ ;  /* 0x0000002c1f0672a5 */ /* 0x004fc4000f8e00ff */
[----:B----4-:R-:W-:Y:S02]  /*4480*/  UIMAD.WIDE.U32 UR8, UR30, UR47, URZ ;  /* 0x0000002f1e0872a5 */ /* 0x010fe4000f8e00ff */
[----:B------:R-:W-:Y:S02]  /*4490*/  ULEA UR21, UR52, UR21, 0x18 ;  /* 0x0000001534157291 */ /* 0x000fe4000f8ec0ff */
[----:B------:R-:W-:Y:S02]  /*44a0*/  UPLOP3.LUT UP3, UPT, UPT, UPT, UPT, 0x40, 0x4 ;  /* 0x000000000004789c */ /* 0x000fe40003f6e870 */
[----:B------:R-:W-:Y:S01]  /*44b0*/  UIADD3 UR37, UPT, UPT, UR21, 0x58, URZ ;  /* 0x0000005815257890 */ /* 0x000fe2000fffe0ff */
[----:B------:R-:W-:Y:S01]  /*44c0*/  UMOV UR6, UR7 ;  /* 0x0000000700067c82 */ /* 0x000fe20008000000 */
[----:B------:R-:W-:Y:S01]  /*44d0*/  UMOV UR38, UR9 ;  /* 0x0000000900267c82 */ /* 0x000fe20008000000 */
[----:B------:R-:W-:Y:S02]  /*44e0*/  UISETP.GE.AND UP0, UPT, UR42, 0x1, UPT ;  /* 0x000000012a00788c */ /* 0x000fe4000bf06270 */
[----:B------:R-:W-:Y:S01]  /*44f0*/  UISETP.NE.AND UP4, UPT, UR42, 0x1, UPT ;  /* 0x000000012a00788c */ /* 0x000fe2000bf85270 */
[----:B------:R-:W2:Y:S01]  /*4500*/  LDCU.64 UR22, c[0x0][0xb28] ;  /* 0x00016500ff1677ac */ /* 0x000ea20008000a00 */
[----:B------:R-:W-:-:S02]  /*4510*/  UISETP.NE.AND UP6, UPT, UR15, 0x1, UPT ;  /* 0x000000010f00788c */ /* 0x000fc4000bfc5270 */
[----:B------:R-:W-:Y:S02]  /*4520*/  UISETP.NE.AND UP5, UPT, UR46, 0x1, UPT ;  /* 0x000000012e00788c */ /* 0x000fe4000bfa5270 */
[----:B------:R-:W-:Y:S02]  /*4530*/  UIADD3 UR33, UPT, UPT, UR21, 0x40, URZ ;  /* 0x0000004015217890 */ /* 0x000fe4000fffe0ff */
[----:B------:R-:W-:Y:S02]  /*4540*/  UIADD3 UR25, UPT, UPT, UR21, 0x48, URZ ;  /* 0x0000004815197890 */ /* 0x000fe4000fffe0ff */
[----:B------:R-:W-:Y:S02]  /*4550*/  UIADD3 UR17, UPT, UPT, UR21, 0x50, URZ ;  /* 0x0000005015117890 */ /* 0x000fe4000fffe0ff */
[----:B------:R-:W-:Y:S02]  /*4560*/  UPRMT UR37, UR52, 0x654, UR37 ;  /* 0x0000065434257896 */ /* 0x000fe40008000025 */
[----:B------:R-:W-:-:S02]  /*4570*/  USHF.R.U32.HI UR39, URZ, UR45, UR6 ;  /* 0x0000002dff277299 */ /* 0x000fc40008011606 */
[----:B---3--:R-:W-:Y:S02]  /*4580*/  USHF.R.U32.HI UR38, URZ, UR41, UR38 ;  /* 0x00000029ff267299 */ /* 0x008fe40008011626 */
[----:B------:R-:W-:-:S11]  /*4590*/  UISETP.NE.AND UP2, UPT, UR4, 0x1, UPT ;  /* 0x000000010400788c */ /* 0x000fd6000bf45270 */
.L_x_89:
[C---:B------:R-:W-:Y:S02]  /*45a0*/  LEA R12, R14.reuse, UR21, 0x3 ;  /* 0x000000150e0c7c11 */ /* 0x040fe4000f8e18ff */
[----:B------:R-:W-:Y:S02]  /*45b0*/  SHF.L.U32 R0, R13, 0x1f, RZ ;  /* 0x0000001f0d007819 */ /* 0x000fe400000006ff */
[----:B------:R-:W-:Y:S02]  /*45c0*/  LEA R8, R14, UR21, 0x4 ;  /* 0x000000150e087c11 */ /* 0x000fe4000f8e20ff */
[----:B---3--:R-:W3:Y:S02]  /*45d0*/  SYNCS.PHASECHK.TRANS64.TRYWAIT P0, [R12+URZ+0x90], R0 ;  /* 0x000090000c0075a7 */ /* 0x008ee400080011ff */
[----:B---3--:R-:W-:Y:S05]  /*45e0*/  @!P0 BRA `(.L_x_79) ;  /* 0x0000004800d48947 */ /* 0x008fea0003800000 */
.L_x_169:
        /* <DEDUP_REMOVED lines=8> */
[----:B----4-:R-:W-:Y:S11]  /*4670*/  LOP3.LUT P0, RZ, R10, 0x1, RZ, 0xc0, !PT ;  /* 0x000000010aff7812 */ /* 0x010ff6000780c0ff */
[----:B------:R-:W-:Y:S02]  /*4680*/  @!UPT UIADD3 URZ, UPT, UPT, URZ, URZ, URZ ;  /* 0x000000fffffff290 */ /* 0x000fe4000fffe0ff */
[----:B-1----:R-:W-:Y:S01]  /*4690*/  VOTEU.ANY UP1, P0 ;  /* 0x0000000000ff7886 */ /* 0x002fe20000020100 */
[----:B------:R-:W-:Y:S11]  /*46a0*/  PLOP3.LUT P0, PT, PT, PT, UP1, 0x80, 0x8 ;  /* 0x000000000008781c */ /* 0x000ff60003f0f018 */
[----:B------:R-:W-:Y:S02]  /*46b0*/  @!UPT UIADD3 URZ, UPT, UPT, URZ, URZ, URZ ;  /* 0x000000fffffff290 */ /* 0x000fe4000fffe0ff */
[----:B---3--:R-:W-:Y:S02]  /*46c0*/  @P0 SHF.R.U32.HI R0, RZ, 0x10, R9 ;  /* 0x00000010ff000819 */ /* 0x008fe40000011609 */
[----:B------:R-:W-:Y:S02]  /*46d0*/  @P0 MOV R6, R8 ;  /* 0x0000000800060202 */ /* 0x000fe40000000f00 */
[----:B------:R-:W-:Y:S01]  /*46e0*/  @P0 R2UR UR4, R0 ;  /* 0x00000000000402ca */ /* 0x000fe200000e0000 */
[----:B------:R-:W-:Y:S01]  /*46f0*/  VIADD R0, R12, 0xa0 ;  /* 0x000000a00c007836 */ /* 0x000fe20000000000 */
[----:B------:R-:W-:Y:S02]  /*4700*/  @P0 LOP3.LUT R8, R9, 0xffff, RZ, 0xc0, !PT ;  /* 0x0000ffff09080812 */ /* 0x000fe400078ec0ff */
[----:B------:R-:W-:Y:S02]  /*4710*/  @P0 R2UR UR6, R6 ;  /* 0x00000000060602ca */ /* 0x000fe400000e0000 */
[----:B------:R-:W-:Y:S02]  /*4720*/  PRMT R0, RZ, 0x654, R0 ;  /* 0x00000654ff007816 */ /* 0x000fe40000000000 */
[----:B------:R-:W-:Y:S02]  /*4730*/  @P0 R2UR UR5, R8 ;  /* 0x00000000080502ca */ /* 0x000fe400000e0000 */
[----:B------:R1:W-:Y:S03]  /*4740*/  SYNCS.ARRIVE.TRANS64.RED.A1T0 RZ, [R0+URZ], RZ ;  /* 0x000000ff00ff79a7 */ /* 0x0003e600081004ff */
[----:B------:R-:W-:Y:S04]  /*4750*/  @UP1 UMOV UR29, UR4 ;  /* 0x00000004001d1c82 */ /* 0x000fe80008000000 */
[----:B------:R-:W-:Y:S04]  /*4760*/  @UP1 UMOV UR14, UR6 ;  /* 0x00000006000e1c82 */ /* 0x000fe80008000000 */
[----:B------:R-:W-:Y:S01]  /*4770*/  @UP1 UMOV UR13, UR5 ;  /* 0x00000005000d1c82 */ /* 0x000fe20008000000 */
[----:B------:R-:W-:Y:S05]  /*4780*/  BRA.U !UP0, `(.L_x_80) ;  /* 0x0000000108a47547 */ /* 0x000fea000b800000 */
[----:B------:R-:W-:Y:S02]  /*4790*/  UIMAD.WIDE.U32 UR18, UR13, UR47, URZ ;  /* 0x0000002f0d1272a5 */ /* 0x000fe4000f8e00ff */
[----:B------:R-:W-:Y:S02]  /*47a0*/  UIMAD.WIDE.U32 UR26, UR14, UR44, URZ ;  /* 0x0000002c0e1a72a5 */ /* 0x000fe4000f8e00ff */
[----:B------:R-:W-:Y:S02]  /*47b0*/  USEL UR4, UR30, UR38, !UP5 ;  /* 0x000000261e047287 */ /* 0x000fe4000e800000 */
[----:B------:R-:W-:Y:S02]  /*47c0*/  USEL UR7, UR31, UR39, !UP6 ;  /* 0x000000271f077287 */ /* 0x000fe4000f000000 */
[----:B--2---:R-:W-:Y:S02]  /*47d0*/  UIMAD.WIDE.U32 UR8, UR4, UR22, URZ ;  /* 0x00000016040872a5 */ /* 0x004fe4000f8e00ff */
[----:B------:R-:W-:Y:S01]  /*47e0*/  UIMAD.WIDE.U32 UR10, UR7, UR22, URZ ;  /* 0x00000016070a72a5 */ /* 0x000fe2000f8e00ff */
[----:B------:R-:W-:Y:S02]  /*47f0*/  UMOV UR5, UR19 ;  /* 0x0000001300057c82 */ /* 0x000fe40008000000 */
[----:B------:R-:W-:Y:S03]  /*4800*/  USHF.R.U32.HI UR6, URZ, UR41, UR5 ;  /* 0x00000029ff067299 */ /* 0x000fe60008011605 */
[----:B------:R-:W-:Y:S01]  /*4810*/  UMOV UR5, UR27 ;  /* 0x0000001b00057c82 */ /* 0x000fe20008000000 */
[----:B------:R-:W-:Y:S02]  /*4820*/  USEL UR6, UR13, UR6, !UP5 ;  /* 0x000000060d067287 */ /* 0x000fe4000e800000 */
[----:B------:R-:W-:Y:S03]  /*4830*/  USHF.R.U32.HI UR12, URZ, UR45, UR5 ;  /* 0x0000002dff0c7299 */ /* 0x000fe60008011605 */
[----:B------:R-:W-:Y:S02]  /*4840*/  UMOV UR5, UR9 ;  /* 0x0000000900057c82 */ /* 0x000fe40008000000 */
[----:B------:R-:W-:Y:S03]  /*4850*/  @UP4 USHF.R.U32.HI UR4, URZ, UR23, UR5 ;  /* 0x00000017ff044299 */ /* 0x000fe60008011605 */
[----:B------:R-:W-:Y:S01]  /*4860*/  UMOV UR5, UR11 ;  /* 0x0000000b00057c82 */ /* 0x000fe20008000000 */
[----:B------:R-:W-:Y:S02]  /*4870*/  UIMAD UR4, UR42, UR4, URZ ;  /* 0x000000042a0472a4 */ /* 0x000fe4000f8e02ff */
[----:B------:R-:W-:Y:S02]  /*4880*/  @UP4 USHF.R.U32.HI UR7, URZ, UR23, UR5 ;  /* 0x00000017ff074299 */ /* 0x000fe40008011605 */
[----:B------:R-:W-:Y:S02]  /*4890*/  UIMAD.WIDE.U32 UR10, UR6, UR22, URZ ;  /* 0x00000016060a72a5 */ /* 0x000fe4000f8e00ff */
[----:B------:R-:W-:Y:S02]  /*48a0*/  USEL UR5, UR14, UR12, !UP6 ;  /* 0x0000000c0e057287 */ /* 0x000fe4000f000000 */
[----:B------:R-:W-:Y:S02]  /*48b0*/  UIMAD UR8, UR42, UR7, URZ ;  /* 0x000000072a0872a4 */ /* 0x000fe4000f8e02ff */
[----:B------:R-:W-:Y:S03]  /*48c0*/  UISETP.GE.AND UP0, UPT, UR6, UR4, UPT ;  /* 0x000000040600728c */ /* 0x000fe6000bf06270 */
[----:B------:R-:W-:Y:S01]  /*48d0*/  UMOV UR4, UR11 ;  /* 0x0000000b00047c82 */ /* 0x000fe20008000000 */
[----:B------:R-:W-:Y:S02]  /*48e0*/  UISETP.GE.OR UP0, UPT, UR5, UR8, UP0 ;  /* 0x000000080500728c */ /* 0x000fe40008706670 */
[----:B------:R-:W-:Y:S02]  /*48f0*/  USHF.R.U32.HI UR4, URZ, UR23, UR4 ;  /* 0x00000017ff047299 */ /* 0x000fe40008011604 */
[----:B------:R-:W-:Y:S02]  /*4900*/  UIMAD.WIDE.U32 UR8, UR5, UR22, URZ ;  /* 0x00000016050872a5 */ /* 0x000fe4000f8e00ff */
[----:B------:R-:W-:Y:S04]  /*4910*/  USEL UR10, UR6, UR4, !UP4 ;  /* 0x00000004060a7287 */ /* 0x000fe8000e000000 */
[----:B------:R-:W-:Y:S01]  /*4920*/  UIADD3 UR11, UPT, UPT, -UR10, URZ, URZ ;  /* 0x000000ff0a0b7290 */ /* 0x000fe2000fffe1ff */
[----:B------:R-:W-:Y:S02]  /*4930*/  @!UP0 UMOV UR4, UR9 ;  /* 0x0000000900048c82 */ /* 0x000fe40008000000 */
[----:B------:R-:W-:Y:S02]  /*4940*/  @!UP0 USHF.R.U32.HI UR4, URZ, UR23, UR4 ;  /* 0x00000017ff048299 */ /* 0x000fe40008011604 */
[----:B------:R-:W-:Y:S02]  /*4950*/  UIMAD UR8, UR42, UR11, UR6 ;  /* 0x0000000b2a0872a4 */ /* 0x000fe4000f8e0206 */
[----:B------:R-:W-:Y:S04]  /*4960*/  @!UP0 USEL UR4, UR5, UR4, !UP4 ;  /* 0x0000000405048287 */ /* 0x000fe8000e000000 */
[----:B------:R-:W-:Y:S02]  /*4970*/  @!UP0 UIMAD UR8, UR7, UR8, UR4 ;  /* 0x00000008070882a4 */ /* 0x000fe4000f8e0204 */
[----:B------:R-:W-:Y:S02]  /*4980*/  @!UP0 UIADD3 UR9, UPT, UPT, UR10, -UR4, URZ ;  /* 0x800000040a098290 */ /* 0x000fe4000fffe0ff */
[----:B------:R-:W-:Y:S02]  /*4990*/  UIADD3 UR4, UPT, UPT, -UR5, URZ, URZ ;  /* 0x000000ff05047290 */ /* 0x000fe4000fffe1ff */
[----:B------:R-:W-:Y:S02]  /*49a0*/  UIADD3 UR7, UPT, UPT, -UR6, URZ, URZ ;  /* 0x000000ff06077290 */ /* 0x000fe4000fffe1ff */
[----:B------:R-:W-:Y:S02]  /*49b0*/  @!UP0 UIMAD UR6, UR9, UR42, UR5 ;  /* 0x0000002a090682a4 */ /* 0x000fe4000f8e0205 */
[----:B------:R-:W-:Y:S02]  /*49c0*/  UIMAD UR14, UR15, UR4, UR14 ;  /* 0x000000040f0e72a4 */ /* 0x000fe4000f8e020e */
[----:B------:R-:W-:Y:S01]  /*49d0*/  UIMAD UR13, UR46, UR7, UR13 ;  /* 0x000000072e0d72a4 */ /* 0x000fe2000f8e020d */
[----:B------:R-:W-:Y:S02]  /*49e0*/  @!UP0 UMOV UR5, UR8 ;  /* 0x0000000800058c82 */ /* 0x000fe40008000000 */
[----:B------:R-:W-:Y:S02]  /*49f0*/  UIMAD UR14, UR5, UR15, UR14 ;  /* 0x0000000f050e72a4 */ /* 0x000fe4000f8e020e */
[----:B------:R-:W-:Y:S11]  /*4a00*/  UIMAD UR13, UR6, UR46, UR13 ;  /* 0x0000002e060d72a4 */ /* 0x000ff6000f8e020d */
[----:B------:R-:W-:Y:S01]  /*4a10*/  @!UPT UIADD3 URZ, UPT, UPT, URZ, URZ, URZ ;  /* 0x000000fffffff290 */ /* 0x000fe2000fffe0ff */
.L_x_80:
[----:B------:R-:W3:Y:S01]  /*4a20*/  @!UP2 LDCU.128 UR8, c[0x0][0xb10] ;  /* 0x00016200ff08a7ac */ /* 0x000ee20008000c00 */
[C---:B------:R-:W-:Y:S02]  /*4a30*/  ISETP.NE.U32.AND P1, PT, R4.reuse, RZ, PT ;  /* 0x000000ff0400720c */ /* 0x040fe40003f25070 */
[----:B------:R-:W-:Y:S02]  /*4a40*/  ISETP.NE.U32.AND P0, PT, R4, RZ, PT ;  /* 0x000000ff0400720c */ /* 0x000fe40003f05070 */
[C---:B------:R-:W-:Y:S02]  /*4a50*/  ISETP.NE.AND.EX P1, PT, R5.reuse, RZ, PT, P1 ;  /* 0x000000ff0500720c */ /* 0x040fe40003f25310 */
[----:B------:R-:W-:Y:S01]  /*4a60*/  ISETP.NE.AND.EX P0, PT, R5, RZ, PT, P0 ;  /* 0x000000ff0500720c */ /* 0x000fe20003f05300 */
[----:B------:R-:W4:Y:S01]  /*4a70*/  @!UP2 LDCU UR5, c[0x0][0xb0c] ;  /* 0x00016180ff05a7ac */ /* 0x000f220008000800 */
[----:B------:R-:W-:Y:S01]  /*4a80*/  SHF.L.U32 R9, R15, 0x1f, RZ ;  /* 0x0000001f0f097819 */ /* 0x000fe200000006ff */
[----:B------:R-:W-:Y:S02]  /*4a90*/  USHF.L.U32 UR35, UR16, 0x6, URZ ;  /* 0x0000000610237899 */ /* 0x000fe400080006ff */
[----:B------:R-:W-:Y:S02]  /*4aa0*/  USHF.L.U32 UR34, UR20, 0x7, URZ ;  /* 0x0000000714227899 */ /* 0x000fe400080006ff */
[----:B---3--:R-:W-:Y:S07]  /*4ab0*/  UIMAD.WIDE.U32 UR6, UR14, UR8, URZ ;  /* 0x000000080e0672a5 */ /* 0x008fee000f8e00ff */
[----:B------:R-:W-:Y:S01]  /*4ac0*/  @!UP2 UMOV UR4, UR7 ;  /* 0x000000070004ac82 */ /* 0x000fe20008000000 */
[----:B----4-:R-:W-:Y:S02]  /*4ad0*/  @!UP2 UISETP.NE.AND UP0, UPT, UR5, 0x1, UPT ;  /* 0x000000010500a88c */ /* 0x010fe4000bf05270 */
[----:B------:R-:W-:Y:S02]  /*4ae0*/  @!UP2 USHF.R.U32.HI UR4, URZ, UR9, UR4 ;  /* 0x00000009ff04a299 */ /* 0x000fe40008011604 */
[----:B------:R-:W-:Y:S02]  /*4af0*/  UIMAD.WIDE.U32 UR6, UR13, UR11, URZ ;  /* 0x0000000b0d0672a5 */ /* 0x000fe4000f8e00ff */
[----:B------:R-:W-:Y:S02]  /*4b00*/  @!UP2 USEL UR8, UR14, UR4, !UP0 ;  /* 0x000000040e08a287 */ /* 0x000fe4000c000000 */
[----:B------:R-:W-:Y:S03]  /*4b10*/  @!UP2 UISETP.NE.AND UP0, UPT, UR10, 0x1, UPT ;  /* 0x000000010a00a88c */ /* 0x000fe6000bf05270 */
[----:B------:R-:W-:Y:S02]  /*4b20*/  @!UP2 UMOV UR6, UR7 ;  /* 0x000000070006ac82 */ /* 0x000fe40008000000 */
[----:B------:R-:W3:Y:S02]  /*4b30*/  @!UP2 LDCU UR4, c[0x0][0xb20] ;  /* 0x00016400ff04a7ac */ /* 0x000ee40008000800 */
[----:B---3--:R-:W-:Y:S04]  /*4b40*/  @!UP2 USHF.R.U32.HI UR6, URZ, UR4, UR6 ;  /* 0x00000004ff06a299 */ /* 0x008fe80008011606 */
[----:B------:R-:W-:Y:S04]  /*4b50*/  @!UP2 USEL UR6, UR13, UR6, !UP0 ;  /* 0x000000060d06a287 */ /* 0x000fe8000c000000 */
[----:B------:R-:W-:Y:S02]  /*4b60*/  @!UP2 UIADD3 UR4, UPT, UPT, -UR8, UR6, URZ ;  /* 0x000000060804a290 */ /* 0x000fe4000fffe1ff */
[----:B------:R-:W-:Y:S02]  /*4b70*/  @!UP2 UIADD3 UR6, UPT, UPT, UR8, -UR6, URZ ;  /* 0x800000060806a290 */ /* 0x000fe4000fffe0ff */
[----:B------:R-:W-:Y:S02]  /*4b80*/  @!UP2 UIMAD UR14, UR4, UR5, UR14 ;  /* 0x00000005040ea2a4 */ /* 0x000fe4000f8e020e */
[----:B------:R-:W-:Y:S01]  /*4b90*/  @!UP2 UIMAD UR13, UR6, UR10, UR13 ;  /* 0x0000000a060da2a4 */ /* 0x000fe2000f8e020d */
[----:B------:R-:W-:Y:S11]  /*4ba0*/  BRA.U UP3, `(.L_x_81) ;  /* 0x0000000103107547 */ /* 0x000ff6000b800000 */
[----:B------:R-:W-:Y:S04]  /*4bb0*/  MOV R6, UR40 ;  /* 0x0000002800067c02 */ /* 0x000fe80008000f00 */
[----:B------:R-:W-:Y:S04]  /*4bc0*/  SHF.L.U32 R6, R6, 0x1f, RZ ;  /* 0x0000001f06067819 */ /* 0x000fe800000006ff */
[----:B------:R-:W3:Y:S02]  /*4bd0*/  SYNCS.PHASECHK.TRANS64.TRYWAIT P2, [UR21+0x88], R6 ;  /* 0x00008806ff0075a7 */ /* 0x000ee40008041115 */
[----:B---3--:R-:W-:Y:S05]  /*4be0*/  @!P2 BRA `(.L_x_82) ;  /* 0x000000440068a947 */ /* 0x008fea0003800000 */
.L_x_81:
[----:B------:R-:W-:Y:S05]  /*4bf0*/  @!P1 BRA `(.L_x_83) ;  /* 0x0000000000309947 */ /* 0x000fea0003800000 */
[----:B------:R-:W-:Y:S01]  /*4c00*/  ISETP.NE.U32.AND P1, PT, R2, RZ, PT ;  /* 0x000000ff0200720c */ /* 0x000fe20003f25070 */
[----:B------:R-:W3:Y:S01]  /*4c10*/  LDCU.64 UR4, c[0x0][0x358] ;  /* 0x00006b00ff0477ac */ /* 0x000ee20008000a00 */
[----:B------:R-:W-:Y:S02]  /*4c20*/  IMAD.MOV.U32 R45, RZ, RZ, 0x1 ;  /* 0x00000001ff2d7424 */ /* 0x000fe400078e00ff */
[----:B------:R-:W-:Y:S11]  /*4c30*/  ISETP.NE.AND.EX P1, PT, R3, RZ, PT, P1 ;  /* 0x000000ff0300720c */ /* 0x000ff60003f25310 */
[----:B------:R-:W-:Y:S02]  /*4c40*/  @!UPT UIADD3 URZ, UPT, UPT, URZ, URZ, URZ ;  /* 0x000000fffffff290 */ /* 0x000fe4000fffe0ff */
[----:B------:R-:W4:Y:S01]  /*4c50*/  @P1 LDC.64 R10, c[0x0][0x888] ;  /* 0x00022200ff0a1b82 */ /* 0x000f220000000a00 */
[----:B-1----:R-:W-:Y:S04]  /*4c60*/  @P1 IMAD R0, R4, UR36, RZ ;  /* 0x0000002404001c24 */ /* 0x002fe8000f8e02ff */
[----:B----4-:R-:W-:Y:S04]  /*4c70*/  @P1 IMAD.WIDE R10, R0, 0x4, R10 ;  /* 0x00000004000a1825 */ /* 0x010fe800078e020a */
[----:B------:R-:W-:Y:S01]  /*4c80*/  HFMA2 R0, -RZ, RZ, 0, 5.9604644775390625e-08 ;  /* 0x00000001ff007431 */ /* 0x000fe200000001ff */
[----:B---3-5:R3:W5:Y:S04]  /*4c90*/  @P1 LDG.E R27, desc[UR4][R10.64] ;  /* 0x000000040a1b1981 */ /* 0x028768000c1e1900 */
[----:B------:R-:W-:Y:S01]  /*4ca0*/  @!P1 PRMT R45, R0, 0x7610, R45 ;  /* 0x00007610002d9816 */ /* 0x000fe2000000002d */
[----:B---3--:R-:W4:Y:S06]  /*4cb0*/  @!P1 LDC R27, c[0x0][0x880] ;  /* 0x00022000ff1b9b82 */ /* 0x008f2c0000000800 */
.L_x_83:
[----:B----45:R-:W-:Y:S01]  /*4cc0*/  @!P0 FSETP.EQ.AND P1, PT, R27, RZ, PT ;  /* 0x000000ff1b00820b */ /* 0x030fe20003f22000 */
[----:B------:R-:W-:Y:S01]  /*4cd0*/  @!UPT UIADD3 URZ, UPT, UPT, URZ, URZ, URZ ;  /* 0x000000fffffff290 */ /* 0x000fe2000fffe0ff */
[----:B------:R-:W-:Y:S11]  /*4ce0*/  @!P0 BRA `(.L_x_84) ;  /* 0x0000000000188947 */ /* 0x000ff60003800000 */
[----:B------:R-:W-:Y:S02]  /*4cf0*/  LOP3.LUT P0, RZ, R45, 0xff, RZ, 0xc0, !PT ;  /* 0x000000ff2dff7812 */ /* 0x000fe4000780c0ff */
[----:B------:R-:W-:Y:S04]  /*4d00*/  ISETP.NE.U32.AND P1, PT, R2, RZ, PT ;  /* 0x000000ff0200720c */ /* 0x000fe80003f25070 */
[----:B------:R-:W-:Y:S04]  /*4d10*/  ISETP.NE.AND.EX P1, PT, R3, RZ, PT, P1 ;  /* 0x000000ff0300720c */ /* 0x000fe80003f25310 */
[----:B------:R-:W-:Y:S03]  /*4d20*/  PLOP3.LUT P1, PT, P1, PT, PT, 0x8, 0x80 ;  /* 0x000000000080781c */ /* 0x000fe60000f2e170 */
[----:B------:R-:W-:Y:S11]  /*4d30*/  @P0 FSETP.EQ.AND P1, PT, R27, RZ, PT ;  /* 0x000000ff1b00020b */ /* 0x000ff60003f22000 */
[----:B------:R-:W-:Y:S02]  /*4d40*/  @!UPT UIADD3 URZ, UPT, UPT, URZ, URZ, URZ ;  /* 0x000000fffffff290 */ /* 0x000fe4000fffe0ff */
.L_x_84:
[----:B------:R-:W3:Y:S01]  /*4d50*/  SYNCS.PHASECHK.TRANS64.TRYWAIT P2, [UR21+0x60], R9 ;  /* 0x00006009ff0075a7 */ /* 0x000ee20008041115 */
[----:B------:R-:W-:Y:S04]  /*4d60*/  ELECT P0, URZ, PT ;  /* 0x0000000000ff782f */ /* 0x000fe80003800000 */
[----:B------:R-:W-:Y:S11]  /*4d70*/  PLOP3.LUT P1, PT, P1, P0, PT, 0xf2, 0x2f ;  /* 0x00000000002f781c */ /* 0x000ff60000f21e72 */
[----:B------:R-:W-:Y:S02]  /*4d80*/  @!UPT UIADD3 URZ, UPT, UPT, URZ, URZ, URZ ;  /* 0x000000fffffff290 */ /* 0x000fe4000fffe0ff */
[----:B------:R-:W-:Y:S05]  /*4d90*/  @!P1 IADD3 R8, P0, PT, R16, 0x580, RZ ;  /* 0x0000058010089810 */ /* 0x000fea0007f1e0ff */
[----:B-1----:R-:W-:Y:S01]  /*4da0*/  @!P1 IMAD.X R6, RZ, RZ, R17, P0 ;  /* 0x000000ffff069224 */ /* 0x002fe200000e0611 */
[----:B---3--:R-:W-:Y:S07]  /*4db0*/  @!P2 BRA `(.L_x_85) ;  /* 0x00000044000ca947 */ /* 0x008fee0003800000 */
.L_x_172:
[----:B------:R-:W-:Y:S01]  /*4dc0*/  @!P1 R2UR UR5, R8 ;  /* 0x00000000080592ca */ /* 0x000fe200000e0000 */
[----:B------:R-:W-:Y:S01]  /*4dd0*/  VOTEU.ALL UP0, P1 ;  /* 0x0000000000ff7886 */ /* 0x000fe20000800000 */
[----:B------:R-:W-:Y:S01]  /*4de0*/  @!P1 R2UR UR4, R6 ;  /* 0x00000000060492ca */ /* 0x000fe200000e0000 */
[----:B-1----:R-:W-:Y:S01]  /*4df0*/  @!P1 IMAD.MOV.U32 R0, RZ, RZ, 0x1000 ;  /* 0x00001000ff009424 */ /* 0x002fe200078e00ff */
[----:B------:R-:W-:Y:S01]  /*4e00*/  UMOV UR8, 0x0 ;  /* 0x0000000000087882 */ /* 0x000fe20000000000 */
[----:B------:R-:W-:Y:S01]  /*4e10*/  UMOV UR9, 0x10000000 ;  /* 0x1000000000097882 */ /* 0x000fe20000000000 */
[----:B------:R-:W-:Y:S01]  /*4e20*/  @!UP0 UIADD3 UR32, UPT, UPT, UR21, 0x200, URZ ;  /* 0x0000020015208890 */ /* 0x000fe2000fffe0ff */
[----:B------:R-:W-:Y:S01]  /*4e30*/  @!P1 IADD3 R8, P0, PT, R16, 0x580, RZ ;  /* 0x0000058010089810 */ /* 0x000fe20007f1e0ff */
[----:B------:R-:W-:Y:S01]  /*4e40*/  VOTEU.ALL UP0, P1 ;  /* 0x0000000000ff7886 */ /* 0x000fe20000800000 */
[----:B------:R-:W-:Y:S03]  /*4e50*/  UPRMT UR6, UR52, 0x654, UR33 ;  /* 0x0000065434067896 */ /* 0x000fe60008000021 */
[----:B------:R-:W-:Y:S02]  /*4e60*/  @!P1 IMAD.X R6, RZ, RZ, R17, P0 ;  /* 0x000000ffff069224 */ /* 0x000fe400000e0611 */
[----:B------:R-:W-:Y:S02]  /*4e70*/  IMAD.U32 R10, RZ, RZ, UR5 ;  /* 0x00000005ff0a7e24 */ /* 0x000fe4000f8e00ff */
[----:B------:R-:W-:Y:S03]  /*4e80*/  IMAD.U32 R11, RZ, RZ, UR4 ;  /* 0x00000004ff0b7e24 */ /* 0x000fe6000f8e00ff */
[----:B------:R-:W-:Y:S02]  /*4e90*/  @!P1 R2UR UR4, R10 ;  /* 0x000000000a0492ca */ /* 0x000fe400000e0000 */
[----:B------:R-:W-:Y:S11]  /*4ea0*/  @!P1 R2UR UR5, R11 ;  /* 0x000000000b0592ca */ /* 0x000ff600000e0000 */
[----:B------:R-:W-:Y:S02]  /*4eb0*/  @!UPT UIADD3 URZ, UPT, UPT, URZ, URZ, URZ ;  /* 0x000000fffffff290 */ /* 0x000fe4000fffe0ff */
[----:B------:R1:W-:Y:S01]  /*4ec0*/  @!UP0 UTMALDG.3D [UR32], [UR4], desc[UR8] ;  /* 0x00000820040085b4 */ /* 0x0003e20008011000 */
[----:B------:R1:W-:Y:S01]  /*4ed0*/  @!P1 SYNCS.ARRIVE.TRANS64.RED.A0TR RZ, [UR21+0x40], R0 ;  /* 0x00004000ffff99a7 */ /* 0x0003e20008300415 */
[----:B------:R-:W-:Y:S01]  /*4ee0*/  SYNCS.ARRIVE.TRANS64.RED.A1T0 RZ, [UR6], RZ ;  /* 0x000000ffffff79a7 */ /* 0x000fe20008100406 */
[----:B------:R-:W3:Y:S02]  /*4ef0*/  SYNCS.PHASECHK.TRANS64.TRYWAIT P2, [UR21+0x68], R9 ;  /* 0x00006809ff0075a7 */ /* 0x000ee40008041115 */
[----:B-1-3--:R-:W-:Y:S05]  /*4f00*/  @!P2 BRA `(.L_x_86) ;  /* 0x0000004000d0a947 */ /* 0x00afea0003800000 */
.L_x_174:
        /* <DEDUP_REMOVED lines=8> */
[----:B------:R-:W-:Y:S01]  /*4f90*/  @!UP0 UIADD3 UR24, UPT, UPT, UR21, 0x1200, URZ ;  /* 0x0000120015188890 */ /* 0x000fe2000fffe0ff */
[----:B------:R-:W-:Y:S01]  /*4fa0*/  VOTEU.ALL UP0, P1 ;  /* 0x0000000000ff7886 */ /* 0x000fe20000800000 */
[----:B------:R-:W-:Y:S01]  /*4fb0*/  UMOV UR27, UR35 ;  /* 0x00000023001b7c82 */ /* 0x000fe20008000000 */
[----:B------:R-:W-:Y:S02]  /*4fc0*/  UMOV UR28, UR36 ;  /* 0x00000024001c7c82 */ /* 0x000fe40008000000 */
[----:B------:R-:W-:Y:S01]  /*4fd0*/  IMAD.U32 R10, RZ, RZ, UR5 ;  /* 0x00000005ff0a7e24 */ /* 0x000fe2000f8e00ff */
[----:B------:R-:W-:Y:S01]  /*4fe0*/  UPRMT UR6, UR52, 0x654, UR25 ;  /* 0x0000065434067896 */ /* 0x000fe20008000019 */
[----:B------:R-:W-:Y:S02]  /*4ff0*/  IMAD.U32 R11, RZ, RZ, UR4 ;  /* 0x00000004ff0b7e24 */ /* 0x000fe4000f8e00ff */
[----:B------:R-:W-:Y:S01]  /*5000*/  @!P1 IMAD.X R6, RZ, RZ, R17, P0 ;  /* 0x000000ffff069224 */ /* 0x000fe200000e0611 */
        /* <DEDUP_REMOVED lines=8> */
.L_x_176:
[----:B------:R-:W-:Y:S01]  /*5090*/  @!P1 R2UR UR5, R8 ;  /* 0x00000000080592ca */ /* 0x000fe200000e0000 */
[----:B------:R-:W-:Y:S01]  /*50a0*/  VOTEU.ALL UP0, P1 ;  /* 0x0000000000ff7886 */ /* 0x000fe20000800000 */
[----:B------:R-:W-:Y:S01]  /*50b0*/  @!P1 R2UR UR4, R6 ;  /* 0x00000000060492ca */ /* 0x000fe200000e0000 */
[----:B-1----:R-:W-:Y:S01]  /*50c0*/  @!P1 IMAD.MOV.U32 R0, RZ, RZ, 0x1000 ;  /* 0x00001000ff009424 */ /* 0x002fe200078e00ff */
[----:B------:R-:W-:Y:S01]  /*50d0*/  UMOV UR8, 0x0 ;  /* 0x0000000000087882 */ /* 0x000fe20000000000 */
[----:B------:R-:W-:Y:S01]  /*50e0*/  UMOV UR9, 0x10000000 ;  /* 0x1000000000097882 */ /* 0x000fe20000000000 */
[----:B------:R-:W-:Y:S01]  /*50f0*/  @!UP0 UIADD3 UR18, UPT, UPT, UR34, 0x40, URZ ;  /* 0x0000004022128890 */ /* 0x000fe2000fffe0ff */
[----:B------:R-:W-:Y:S01]  /*5100*/  VIADD R14, R14, 0x1 ;  /* 0x000000010e0e7836 */ /* 0x000fe20000000000 */
[----:B------:R-:W-:Y:S01]  /*5110*/  @!UP0 UIADD3 UR16, UPT, UPT, UR21, 0x2200, URZ ;  /* 0x0000220015108890 */ /* 0x000fe2000fffe0ff */
[----:B------:R-:W-:Y:S01]  /*5120*/  VOTEU.ALL UP0, P1 ;  /* 0x0000000000ff7886 */ /* 0x000fe20000800000 */
[----:B------:R-:W-:Y:S01]  /*5130*/  UMOV UR19, UR35 ;  /* 0x0000002300137c82 */ /* 0x000fe20008000000 */
[----:B------:R-:W-:Y:S02]  /*5140*/  UMOV UR20, UR36 ;  /* 0x0000002400147c82 */ /* 0x000fe40008000000 */
[----:B------:R-:W-:Y:S01]  /*5150*/  IMAD.U32 R10, RZ, RZ, UR5 ;  /* 0x00000005ff0a7e24 */ /* 0x000fe2000f8e00ff */
[----:B------:R-:W-:Y:S01]  /*5160*/  UPRMT UR6, UR52, 0x654, UR17 ;  /* 0x0000065434067896 */ /* 0x000fe20008000011 */
        /* <DEDUP_REMOVED lines=9> */
.L_x_178:
[----:B------:R-:W-:Y:S01]  /*5200*/  @!P1 IADD3 R6, P0, PT, R16, 0x580, RZ ;  /* 0x0000058010069810 */ /* 0x000fe20007f1e0ff */
[----:B------:R-:W-:Y:S01]  /*5210*/  VOTEU.ALL UP0, P1 ;  /* 0x0000000000ff7886 */ /* 0x000fe20000800000 */
[----:B------:R-:W-:Y:S01]  /*5220*/  UMOV UR6, 0x0 ;  /* 0x0000000000067882 */ /* 0x000fe20000000000 */
[----:B------:R-:W-:Y:S01]  /*5230*/  UMOV UR7, 0x10000000 ;  /* 0x1000000000077882 */ /* 0x000fe20000000000 */
[----:B------:R-:W-:Y:S01]  /*5240*/  @!P1 R2UR UR5, R6 ;  /* 0x00000000060592ca */ /* 0x000fe200000e0000 */
[----:B-1----:R-:W-:Y:S01]  /*5250*/  @!P1 IMAD.X R0, RZ, RZ, R17, P0 ;  /* 0x000000ffff009224 */ /* 0x002fe200000e0611 */
[----:B------:R-:W-:Y:S01]  /*5260*/  @!UP0 UIADD3 UR10, UPT, UPT, UR34, 0x60, URZ ;  /* 0x00000060220a8890 */ /* 0x000fe2000fffe0ff */
[----:B------:R-:W-:Y:S01]  /*5270*/  R2UR UR16, R47 ;  /* 0x000000002f1072ca */ /* 0x000fe200000e0000 */
[----:B------:R-:W-:Y:S01]  /*5280*/  @!UP0 UIADD3 UR8, UPT, UPT, UR21, 0x3200, URZ ;  /* 0x0000320015088890 */ /* 0x000fe2000fffe0ff */
[----:B------:R-:W-:Y:S01]  /*5290*/  ISETP.NE.AND P0, PT, R14, 0x2, PT ;  /* 0x000000020e00780c */ /* 0x000fe20003f05270 */
[----:B------:R-:W-:Y:S01]  /*52a0*/  @!UP0 UIADD3 UR9, UPT, UPT, UR21, 0x58, URZ ;  /* 0x0000005815098890 */ /* 0x000fe2000fffe0ff */
[----:B------:R-:W-:Y:S01]  /*52b0*/  @!P1 R2UR UR4, R0 ;  /* 0x00000000000492ca */ /* 0x000fe200000e0000 */
[----:B------:R-:W-:Y:S01]  /*52c0*/  VOTEU.ALL UP0, P1 ;  /* 0x0000000000ff7886 */ /* 0x000fe20000800000 */
[----:B------:R-:W-:Y:S01]  /*52d0*/  UMOV UR11, UR35 ;  /* 0x00000023000b7c82 */ /* 0x000fe20008000000 */
[----:B------:R-:W-:Y:S01]  /*52e0*/  UMOV UR12, UR36 ;  /* 0x00000024000c7c82 */ /* 0x000fe20008000000 */
[----:B------:R-:W-:Y:S01]  /*52f0*/  SEL R0, RZ, 0x1, P0 ;  /* 0x00000001ff007807 */ /* 0x000fe20000000000 */
[----:B------:R-:W-:Y:S01]  /*5300*/  UPLOP3.LUT UP3, UPT, UPT, UPT, UPT, 0x80, 0x8 ;  /* 0x000000000008789c */ /* 0x000fe20003f6f070 */
[----:B------:R-:W-:Y:S01]  /*5310*/  IMAD.U32 R8, RZ, RZ, UR5 ;  /* 0x00000005ff087e24 */ /* 0x000fe2000f8e00ff */
[----:B------:R-:W-:Y:S01]  /*5320*/  LOP3.LUT R15, R15, 0x1, RZ, 0x3c, !PT ;  /* 0x000000010f0f7812 */ /* 0x000fe200078e3cff */
[----:B------:R-:W-:Y:S01]  /*5330*/  UMOV UR36, UR29 ;  /* 0x0000001d00247c82 */ /* 0x000fe20008000000 */
[----:B------:R-:W-:Y:S01]  /*5340*/  LOP3.LUT R13, R13, R0, RZ, 0x3c, !PT ;  /* 0x000000000d0d7212 */ /* 0x000fe200078e3cff */
[----:B------:R-:W-:Y:S01]  /*5350*/  UIADD3 UR20, UPT, UPT, UR13, UR16, URZ ;  /* 0x000000100d147290 */ /* 0x000fe2000fffe0ff */
[----:B------:R-:W-:Y:S01]  /*5360*/  SEL R14, R14, RZ, P0 ;  /* 0x000000ff0e0e7207 */ /* 0x000fe20000000000 */
[----:B------:R-:W-:Y:S01]  /*5370*/  UIADD3 UR16, UPT, UPT, UR14, UR63, URZ ;  /* 0x0000003f0e107290 */ /* 0x000fe2000fffe0ff */
[----:B------:R-:W-:Y:S01]  /*5380*/  IMAD.U32 R9, RZ, RZ, UR4 ;  /* 0x00000004ff097e24 */ /* 0x000fe2000f8e00ff */
[----:B------:R-:W-:Y:S04]  /*5390*/  @!P1 R2UR UR4, R8 ;  /* 0x00000000080492ca */ /* 0x000fe800000e0000 */
[----:B------:R-:W-:Y:S11]  /*53a0*/  @!P1 R2UR UR5, R9 ;  /* 0x00000000090592ca */ /* 0x000ff600000e0000 */
[----:B------:R-:W-:Y:S02]  /*53b0*/  @!UPT UIADD3 URZ, UPT, UPT, URZ, URZ, URZ ;  /* 0x000000fffffff290 */ /* 0x000fe4000fffe0ff */
[----:B------:R3:W-:Y:S01]  /*53c0*/  @!UP0 UTMALDG.3D [UR8], [UR4], desc[UR6] ;  /* 0x00000608040085b4 */ /* 0x0007e20008011000 */
[----:B------:R3:W-:Y:S01]  /*53d0*/  @!P1 SYNCS.ARRIVE.TRANS64.RED.A0TR RZ, [UR21+0x58], R7 ;  /* 0x00005807ffff99a7 */ /* 0x0007e20008300415 */
[----:B------:R-:W-:Y:S01]  /*53e0*/  SYNCS.ARRIVE.TRANS64.RED.A1T0 RZ, [UR37], RZ ;  /* 0x000000ffffff79a7 */ /* 0x000fe20008100425 */
[----:B------:R-:W-:Y:S05]  /*53f0*/  BRA.U UP1, `(.L_x_89) ;  /* 0xfffffff101687547 */ /* 0x000fea000b83ffff */
[----:B------:R-:W-:-:S04]  /*5400*/  SHF.L.U32 R2, R15, 0x1f, RZ ;  /* 0x0000001f0f027819 */ /* 0x000fc800000006ff */
[----:B------:R-:W1:Y:S02]  /*5410*/  SYNCS.PHASECHK.TRANS64.TRYWAIT P0, [UR21+0x60], R2 ;  /* 0x00006002ff0075a7 */ /* 0x000e640008001115 */
[----:B-1----:R-:W-:Y:S05]  /*5420*/  @!P0 BRA `(.L_x_90) ;  /* 0x0000003c00d08947 */ /* 0x002fea0003800000 */
.L_x_180:
[----:B------:R-:W4:Y:S02]  /*5430*/  SYNCS.PHASECHK.TRANS64.TRYWAIT P0, [UR21+0x68], R2 ;  /* 0x00006802ff0075a7 */ /* 0x000f240008001115 */
[----:B----4-:R-:W-:Y:S05]  /*5440*/  @!P0 BRA `(.L_x_91) ;  /* 0x0000003c00e08947 */ /* 0x010fea0003800000 */
.L_x_182:
[----:B------:R-:W4:Y:S02]  /*5450*/  SYNCS.PHASECHK.TRANS64.TRYWAIT P0, [UR21+0x70], R2 ;  /* 0x00007002ff0075a7 */ /* 0x000f240008001115 */
[----:B----4-:R-:W-:Y:S05]  /*5460*/  @!P0 BRA `(.L_x_92) ;  /* 0x0000003c00f08947 */ /* 0x010fea0003800000 */
.L_x_184:
[----:B-1----:R-:W-:-:S07]  /*5470*/  MOV R0, UR21 ;  /* 0x0000001500007c02 */ /* 0x002fce0008000f00 */
.L_x_93:
[----:B-1----:R-:W-:-:S04]  /*5480*/  SHF.L.U32 R2, R15, 0x1f, RZ ;  /* 0x0000001f0f027819 */ /* 0x002fc800000006ff */
[----:B------:R1:W4:Y:S03]  /*5490*/  SYNCS.PHASECHK.TRANS64.TRYWAIT P0, [R0+URZ+0x78], R2 ;  /* 0x00007802000075a7 */ /* 0x00032600080011ff */
[----:B----4-:R-:W-:Y:S05]  /*54a0*/  @!P0 NANOSLEEP.SYNCS 0x989680 ;  /* 0x009896800000895d */ /* 0x010fea0003900000 */
[----:B------:R-:W4:Y:S02]  /*54b0*/  @!P0 SYNCS.PHASECHK.TRANS64 P0, [R0+URZ+0x78], R2 ;  /* 0x00007802000085a7 */ /* 0x000f2400080010ff */
[----:B--234-:R-:W-:Y:S05]  /*54c0*/  @P0 EXIT ;  /* 0x000000000000094d */ /* 0x01cfea0003800000 */
[----:B------:R-:W-:Y:S05]  /*54d0*/  BRA `(.L_x_93) ;  /* 0xfffffffc00e87947 */ /* 0x000fea000383ffff */
.L_x_78:
[----:B------:R-:W-:-:S06]  /*54e0*/  UISETP.GE.AND UP0, UPT, UR17, 0x4, UPT ;  /* 0x000000041100788c */ /* 0x000fcc000bf06270 */
[----:B------:R-:W-:-:S13]  /*54f0*/  PLOP3.LUT P0, PT, PT, PT, UP0, 0x80, 0x8 ;  /* 0x000000000008781c */ /* 0x000fda0003f0f008 */
[----:B-1----:R-:W-:Y:S05]  /*5500*/  @!P0 EXIT ;  /* 0x000000000000894d */ /* 0x002fea0003800000 */
[----:B------:R-:W-:Y:S01]  /*5510*/  BAR.SYNC.DEFER_BLOCKING 0x6, 0xa0 ;  /* 0x0182800000007b1d */ /* 0x000fe20000010000 */
[C---:B------:R-:W-:Y:S01]  /*5520*/  IMAD.SHL.U32 R3, R56.reuse, 0x20, RZ ;  /* 0x0000002038037824 */ /* 0x040fe200078e00ff */
[C---:B------:R-:W-:Y:S01]  /*5530*/  LOP3.LUT P0, RZ, R56.reuse, 0x4, RZ, 0xc0, !PT ;  /* 0x0000000438ff7812 */ /* 0x040fe2000780c0ff */
[C---:B------:R-:W-:Y:S01]  /*5540*/  IMAD.SHL.U32 R2, R56.reuse, 0x10, RZ ;  /* 0x0000001038027824 */ /* 0x040fe200078e00ff */
[----:B------:R-:W-:Y:S01]  /*5550*/  CS2R R52, SRZ ;  /* 0x0000000000347805 */ /* 0x000fe2000001ff00 */
[C---:B------:R-:W-:Y:S01]  /*5560*/  IMAD.SHL.U32 R44, R56.reuse, 0x4, RZ ;  /* 0x00000004382c7824 */ /* 0x040fe200078e00ff */
[----:B------:R-:W-:Y:S01]  /*5570*/  UMOV UR44, 0x400 ;  /* 0x00000400002c7882 */ /* 0x000fe20000000000 */
[----:B------:R-:W1:Y:S01]  /*5580*/  LDCU.64 UR4, c[0x0][0x890] ;  /* 0x00011200ff0477ac */ /* 0x000e620008000a00 */
[----:B------:R-:W2:Y:S01]  /*5590*/  LDC.64 R42, c[0x0][0x8b0] ;  /* 0x00022c00ff2a7b82 */ /* 0x000ea20000000a00 */
[----:B------:R-:W-:Y:S01]  /*55a0*/  LOP3.LUT R6, R3, 0xc0, RZ, 0xc0, !PT ;  /* 0x000000c003067812 */ /* 0x000fe200078ec0ff */
[----:B------:R-:W-:Y:S01]  /*55b0*/  IMAD.U32 R23, R56, 0x10000, RZ ;  /* 0x0001000038177824 */ /* 0x000fe200078e00ff */
[----:B------:R-:W-:Y:S01]  /*55c0*/  ULEA UR44, UR52, UR44, 0x18 ;  /* 0x0000002c342c7291 */ /* 0x000fe2000f8ec0ff */
[----:B------:R-:W-:Y:S01]  /*55d0*/  LOP3.LUT R2, R2, 0x600, RZ, 0xc0, !PT ;  /* 0x0000060002027812 */ /* 0x000fe200078ec0ff */
[----:B------:R-:W-:Y:S01]  /*55e0*/  IMAD.MOV.U32 R55, RZ, RZ, 0x20 ;  /* 0x00000020ff377424 */ /* 0x000fe200078e00ff */
[----:B------:R-:W-:Y:S01]  /*55f0*/  LOP3.LUT R44, R6, 0x18, R44, 0xf8, !PT ;  /* 0x00000018062c7812 */ /* 0x000fe200078ef82c */
[----:B------:R-:W-:Y:S01]  /*5600*/  IMAD.MOV.U32 R54, RZ, RZ, 0x1 ;  /* 0x00000001ff367424 */ /* 0x000fe200078e00ff */
[----:B------:R-:W3:Y:S01]  /*5610*/  LDC.64 R40, c[0x0][0x8a8] ;  /* 0x00022a00ff287b82 */ /* 0x000ee20000000a00 */
[----:B------:R-:W-:Y:S01]  /*5620*/  SHF.R.U32.HI R6, RZ, 0x1, R56 ;  /* 0x00000001ff067819 */ /* 0x000fe20000011638 */
[----:B------:R-:W-:Y:S01]  /*5630*/  IMAD.MOV.U32 R22, RZ, RZ, RZ ;  /* 0x000000ffff167224 */ /* 0x000fe200078e00ff */
[--C-:B------:R-:W-:Y:S01]  /*5640*/  LOP3.LUT R2, R2, 0x20, R3.reuse, 0xf8, !PT ;  /* 0x0000002002027812 */ /* 0x100fe200078ef803 */
[----:B------:R-:W-:Y:S01]  /*5650*/  IMAD.MOV.U32 R51, RZ, RZ, RZ ;  /* 0x000000ffff337224 */ /* 0x000fe200078e00ff */
[----:B------:R-:W-:Y:S01]  /*5660*/  LOP3.LUT R23, R23, 0x600000, RZ, 0xc0, !PT ;  /* 0x0060000017177812 */ /* 0x000fe200078ec0ff */
[----:B------:R-:W4:Y:S01]  /*5670*/  LDCU UR60, c[0x0][0x370] ;  /* 0x00006e00ff3c77ac */ /* 0x000f220008000800 */
[----:B------:R-:W-:Y:S01]  /*5680*/  LOP3.LUT R44, R44, 0x8, R6, 0x78, !PT ;  /* 0x000000082c2c7812 */ /* 0x000fe200078e7806 */
[----:B------:R-:W4:Y:S01]  /*5690*/  LDS R0, [UR44+0x140] ;  /* 0x0001402cff007984 */ /* 0x000f220008000800 */
[----:B-1----:R-:W-:Y:S01]  /*56a0*/  IMAD.U32 R58, RZ, RZ, UR4 ;  /* 0x00000004ff3a7e24 */ /* 0x002fe2000f8e00ff */
[----:B------:R-:W-:Y:S01]  /*56b0*/  UIADD3 UR4, UPT, UPT, UR44, 0x200, URZ ;  /* 0x000002002c047890 */ /* 0x000fe2000fffe0ff */
[----:B------:R-:W-:Y:S01]  /*56c0*/  LOP3.LUT R2, R2, 0x100, R3, 0xf8, !PT ;  /* 0x0000010002027812 */ /* 0x000fe200078ef803 */
[----:B------:R-:W-:Y:S01]  /*56d0*/  IMAD.U32 R57, RZ, RZ, UR5 ;  /* 0x00000005ff397e24 */ /* 0x000fe2000f8e00ff */
[----:B------:R-:W-:Y:S01]  /*56e0*/  LOP3.LUT R56, R56, 0x60, RZ, 0xc0, !PT ;  /* 0x0000006038387812 */ /* 0x000fe200078ec0ff */
[----:B------:R-:W1:Y:S01]  /*56f0*/  LDCU UR43, c[0x0][0xb0c] ;  /* 0x00016180ff2b77ac */ /* 0x000e620008000800 */
[----:B------:R-:W-:Y:S01]  /*5700*/  LOP3.LUT R44, R2, R44, RZ, 0xfc, !PT ;  /* 0x0000002c022c7212 */ /* 0x000fe200078efcff */
[----:B------:R-:W-:Y:S01]  /*5710*/  IMAD.U32 R49, RZ, RZ, UR4 ;  /* 0x00000004ff317e24 */ /* 0x000fe2000f8e00ff */
[----:B------:R-:W-:Y:S01]  /*5720*/  SEL R55, R55, 0xffffffe0, !P0 ;  /* 0xffffffe037377807 */ /* 0x000fe20004000000 */
[----:B------:R-:W1:Y:S01]  /*5730*/  LDCU UR39, c[0x0][0xb30] ;  /* 0x00016600ff2777ac */ /* 0x000e620008000800 */
[----:B------:R-:W1:Y:S01]  /*5740*/  LDCU.64 UR54, c[0x0][0x888] ;  /* 0x00011100ff3677ac */ /* 0x000e620008000a00 */
[----:B------:R-:W1:Y:S01]  /*5750*/  LDCU.64 UR40, c[0x0][0xb28] ;  /* 0x00016500ff2877ac */ /* 0x000e620008000a00 */
[----:B------:R-:W1:Y:S01]  /*5760*/  LDCU.128 UR56, c[0x0][0xb10] ;  /* 0x00016200ff3877ac */ /* 0x000e620008000c00 */
[----:B------:R-:W1:Y:S01]  /*5770*/  LDCU UR53, c[0x0][0x374] ;  /* 0x00006e80ff3577ac */ /* 0x000e620008000800 */
[----:B------:R-:W-:Y:S01]  /*5780*/  UMOV UR47, URZ ;  /* 0x000000ff002f7c82 */ /* 0x000fe20008000000 */
[----:B------:R-:W-:Y:S01]  /*5790*/  UMOV UR46, URZ ;  /* 0x000000ff002e7c82 */ /* 0x000fe20008000000 */
[----:B-1234-:R-:W-:-:S07]  /*57a0*/  IMAD.IADD R23, R0, 0x1, R23 ;  /* 0x0000000100177824 */ /* 0x01efce00078e0217 */
.L_x_137:
[C---:B------:R-:W-:Y:S02]  /*57b0*/  LEA R3, R51.reuse, UR44, 0x3 ;  /* 0x0000002c33037c11 */ /* 0x040fe4000f8e18ff */
[----:B------:R-:W-:Y:S02]  /*57c0*/  SHF.L.U32 R0, R52, 0x1f, RZ ;  /* 0x0000001f34007819 */ /* 0x000fe400000006ff */
[----:B-1----:R-:W-:Y:S02]  /*57d0*/  LEA R4, R51, UR44, 0x4 ;  /* 0x0000002c33047c11 */ /* 0x002fe4000f8e20ff */
[----:B------:R-:W1:Y:S02]  /*57e0*/  SYNCS.PHASECHK.TRANS64.TRYWAIT P0, [R3+URZ+0x90], R0 ;  /* 0x00009000030075a7 */ /* 0x000e6400080011ff */
[----:B-12---:R-:W-:Y:S05]  /*57f0*/  @!P0 BRA `(.L_x_94) ;  /* 0x0000003c00248947 */ /* 0x006fea0003800000 */
.L_x_185:
[----:B------:R-:W2:Y:S01]  /*5800*/  LDS.128 R4, [R4+0x120] ;  /* 0x0001200004047984 */ /* 0x000ea20000000c00 */
[----:B------:R-:W-:Y:S01]  /*5810*/  UISETP.GE.AND UP0, UPT, UR42, 0x1, UPT ;  /* 0x000000012a00788c */ /* 0x000fe2000bf06270 */
[----:B------:R-:W-:Y:S01]  /*5820*/  @!PT LDS RZ, [RZ] ;  /* 0x00000000fffff984 */ /* 0x000fe20000000800 */
[----:B------:R-:W-:Y:S01]  /*5830*/  @!PT LDS RZ, [RZ] ;  /* 0x00000000fffff984 */ /* 0x000fe20000000800 */
[----:B------:R-:W-:Y:S01]  /*5840*/  @!PT LDS RZ, [RZ] ;  /* 0x00000000fffff984 */ /* 0x000fe20000000800 */
[----:B------:R-:W-:Y:S01]  /*5850*/  @!PT LDS RZ, [RZ] ;  /* 0x00000000fffff984 */ /* 0x000fe20000000800 */
[----:B------:R3:W-:Y:S06]  /*5860*/  MEMBAR.ALL.CTA ;  /* 0x0000000000007992 */ /* 0x0007ec0000008000 */
[----:B---3--:R-:W3:Y:S01]  /*5870*/  FENCE.VIEW.ASYNC.S ;  /* 0x00000000000073c6 */ /* 0x008ee20000000000 */
[----:B--2---:R-:W-:Y:S11]  /*5880*/  LOP3.LUT P0, RZ, R6, 0x1, RZ, 0xc0, !PT ;  /* 0x0000000106ff7812 */ /* 0x004ff6000780c0ff */
[----:B------:R-:W-:Y:S02]  /*5890*/  @!UPT UIADD3 URZ, UPT, UPT, URZ, URZ, URZ ;  /* 0x000000fffffff290 */ /* 0x000fe4000fffe0ff */
[----:B---3--:R-:W-:Y:S01]  /*58a0*/  VOTEU.ANY UP1, P0 ;  /* 0x0000000000ff7886 */ /* 0x008fe20000020100 */
[----:B------:R-:W-:Y:S01]  /*58b0*/  PLOP3.LUT P0, PT, PT, PT, UP1, 0x80, 0x8 ;  /* 0x000000000008781c */ /* 0x000fe20003f0f018 */
[----:B------:R-:W-:Y:S11]  /*58c0*/  UP2UR UR62, UPR, URZ, 0x2 ;  /* 0x00000002ff3e7883 */ /* 0x000ff60008000000 */
[----:B------:R-:W-:Y:S01]  /*58d0*/  @!UPT UIADD3 URZ, UPT, UPT, URZ, URZ, URZ ;  /* 0x000000fffffff290 */ /* 0x000fe2000fffe0ff */
[----:B-1----:R-:W-:Y:S02]  /*58e0*/  @P0 SHF.R.U32.HI R0, RZ, 0x10, R5 ;  /* 0x00000010ff000819 */ /* 0x002fe40000011605 */
        /* <DEDUP_REMOVED lines=12> */
[----:B------:R-:W2:Y:S01]  /*59b0*/  LDCU UR12, c[0x0][0xb20] ;  /* 0x00016400ff0c77ac */ /* 0x000ea20008000800 */
[----:B------:R-:W-:Y:S02]  /*59c0*/  UIMAD.WIDE.U32 UR4, UR53, UR59, URZ ;  /* 0x0000003b350472a5 */ /* 0x000fe4000f8e00ff */
[----:B------:R-:W-:Y:S02]  /*59d0*/  UIMAD.WIDE.U32 UR6, UR60, UR56, URZ ;  /* 0x000000383c0672a5 */ /* 0x000fe4000f8e00ff */
[----:B------:R-:W-:Y:S02]  /*59e0*/  UISETP.NE.AND UP0, UPT, UR58, 0x1, UPT ;  /* 0x000000013a00788c */ /* 0x000fe4000bf05270 */
[----:B------:R-:W-:Y:S02]  /*59f0*/  UIMAD.WIDE.U32 UR8, UR37, UR59, URZ ;  /* 0x0000003b250872a5 */ /* 0x000fe4000f8e00ff */
[----:B------:R-:W-:Y:S02]  /*5a00*/  UIMAD.WIDE.U32 UR10, UR38, UR56, URZ ;  /* 0x00000038260a72a5 */ /* 0x000fe4000f8e00ff */
[----:B------:R-:W-:Y:S02]  /*5a10*/  UISETP.NE.AND UP1, UPT, UR43, 0x1, UPT ;  /* 0x000000012b00788c */ /* 0x000fe4000bf25270 */
[----:B------:R-:W-:Y:S01]  /*5a20*/  UISETP.NE.AND UP2, UPT, UR42, 0x1, UPT ;  /* 0x000000012a00788c */ /* 0x000fe2000bf45270 */
[----:B------:R-:W-:Y:S02]  /*5a30*/  UMOV UR4, UR5 ;  /* 0x0000000500047c82 */ /* 0x000fe40008000000 */
[----:B--2---:R-:W-:Y:S03]  /*5a40*/  USHF.R.U32.HI UR5, URZ, UR12, UR4 ;  /* 0x0000000cff057299 */ /* 0x004fe60008011604 */
[----:B------:R-:W-:Y:S02]  /*5a50*/  UMOV UR4, UR7 ;  /* 0x0000000700047c82 */ /* 0x000fe40008000000 */
[----:B------:R-:W-:Y:S02]  /*5a60*/  USHF.R.U32.HI UR7, URZ, UR57, UR4 ;  /* 0x00000039ff077299 */ /* 0x000fe40008011604 */
[----:B------:R-:W-:Y:S02]  /*5a70*/  USEL UR4, UR53, UR5, !UP0 ;  /* 0x0000000535047287 */ /* 0x000fe4000c000000 */
[----:B------:R-:W-:Y:S01]  /*5a80*/  USEL UR7, UR60, UR7, !UP1 ;  /* 0x000000073c077287 */ /* 0x000fe2000c800000 */
[----:B------:R-:W-:Y:S01]  /*5a90*/  UMOV UR5, UR9 ;  /* 0x0000000900057c82 */ /* 0x000fe20008000000 */
[----:B------:R-:W-:Y:S02]  /*5aa0*/  UIMAD.WIDE.U32 UR8, UR4, UR40, URZ ;  /* 0x00000028040872a5 */ /* 0x000fe4000f8e00ff */
[----:B------:R-:W-:Y:S03]  /*5ab0*/  USHF.R.U32.HI UR6, URZ, UR12, UR5 ;  /* 0x0000000cff067299 */ /* 0x000fe60008011605 */
[----:B------:R-:W-:Y:S01]  /*5ac0*/  UMOV UR5, UR11 ;  /* 0x0000000b00057c82 */ /* 0x000fe20008000000 */
[----:B------:R-:W-:Y:S02]  /*5ad0*/  UIMAD.WIDE.U32 UR10, UR7, UR40, URZ ;  /* 0x00000028070a72a5 */ /* 0x000fe4000f8e00ff */
[----:B------:R-:W-:Y:S02]  /*5ae0*/  USHF.R.U32.HI UR12, URZ, UR57, UR5 ;  /* 0x00000039ff0c7299 */ /* 0x000fe40008011605 */
[----:B------:R-:W-:Y:S01]  /*5af0*/  USEL UR6, UR37, UR6, !UP0 ;  /* 0x0000000625067287 */ /* 0x000fe2000c000000 */
[----:B------:R-:W-:Y:S02]  /*5b00*/  UMOV UR5, UR9 ;  /* 0x0000000900057c82 */ /* 0x000fe40008000000 */
[----:B------:R-:W-:Y:S01]  /*5b10*/  UMOV UR10, UR11 ;  /* 0x0000000b000a7c82 */ /* 0x000fe20008000000 */
[----:B------:R-:W-:Y:S02]  /*5b20*/  @UP2 USHF.R.U32.HI UR4, URZ, UR41, UR5 ;  /* 0x00000029ff042299 */ /* 0x000fe40008011605 */
[----:B------:R-:W-:Y:S02]  /*5b30*/  @UP2 USHF.R.U32.HI UR7, URZ, UR41, UR10 ;  /* 0x00000029ff072299 */ /* 0x000fe4000801160a */
[----:B------:R-:W-:Y:S02]  /*5b40*/  UIMAD UR4, UR42, UR4, URZ ;  /* 0x000000042a0472a4 */ /* 0x000fe4000f8e02ff */
        /* <DEDUP_REMOVED lines=8> */
[----:B------:R-:W-:Y:S02]  /*5bd0*/  USEL UR11, UR6, UR4, !UP2 ;  /* 0x00000004060b7287 */ /* 0x000fe4000d000000 */
[----:B------:R-:W-:Y:S02]  /*5be0*/  UIADD3 UR8, UPT, UPT, -UR5, URZ, URZ ;  /* 0x000000ff05087290 */ /* 0x000fe4000fffe1ff */
[----:B------:R-:W-:Y:S01]  /*5bf0*/  UIADD3 UR10, UPT, UPT, -UR11, URZ, URZ ;  /* 0x000000ff0b0a7290 */ /* 0x000fe2000fffe1ff */
[----:B------:R-:W-:Y:S01]  /*5c00*/  @!UP0 UMOV UR4, UR9 ;  /* 0x0000000900048c82 */ /* 0x000fe20008000000 */
[----:B------:R-:W-:Y:S02]  /*5c10*/  UIADD3 UR9, UPT, UPT, -UR6, URZ, URZ ;  /* 0x000000ff06097290 */ /* 0x000fe4000fffe1ff */
[----:B------:R-:W-:Y:S02]  /*5c20*/  @!UP0 USHF.R.U32.HI UR4, URZ, UR41, UR4 ;  /* 0x00000029ff048299 */ /* 0x000fe40008011604 */
[----:B------:R-:W-:Y:S02]  /*5c30*/  UIMAD UR10, UR42, UR10, UR6 ;  /* 0x0000000a2a0a72a4 */ /* 0x000fe4000f8e0206 */
[----:B------:R-:W-:Y:S04]  /*5c40*/  @!UP0 USEL UR4, UR5, UR4, !UP2 ;  /* 0x0000000405048287 */ /* 0x000fe8000d000000 */
[----:B------:R-:W-:Y:S02]  /*5c50*/  @!UP0 UIMAD UR10, UR7, UR10, UR4 ;  /* 0x0000000a070a82a4 */ /* 0x000fe4000f8e0204 */
[----:B------:R-:W-:Y:S02]  /*5c60*/  @!UP0 UIADD3 UR11, UPT, UPT, UR11, -UR4, URZ ;  /* 0x800000040b0b8290 */ /* 0x000fe4000fffe0ff */
[----:B------:R-:W-:Y:S02]  /*5c70*/  UIMAD UR7, UR43, UR8, UR38 ;  /* 0x000000082b0772a4 */ /* 0x000fe4000f8e0226 */
[----:B------:R-:W-:Y:S02]  /*5c80*/  @!UP0 UIMAD UR6, UR11, UR42, UR5 ;  /* 0x0000002a0b0682a4 */ /* 0x000fe4000f8e0205 */
[----:B------:R-:W-:Y:S01]  /*5c90*/  UIMAD UR4, UR58, UR9, UR37 ;  /* 0x000000093a0472a4 */ /* 0x000fe2000f8e0225 */
[----:B------:R-:W-:Y:S02]  /*5ca0*/  @!UP0 UMOV UR5, UR10 ;  /* 0x0000000a00058c82 */ /* 0x000fe40008000000 */
[----:B------:R-:W-:Y:S02]  /*5cb0*/  UIMAD UR38, UR5, UR43, UR7 ;  /* 0x0000002b052672a4 */ /* 0x000fe4000f8e0207 */
[----:B------:R-:W-:Y:S11]  /*5cc0*/  UIMAD UR37, UR6, UR58, UR4 ;  /* 0x0000003a062572a4 */ /* 0x000ff6000f8e0204 */
[----:B------:R-:W-:Y:S01]  /*5cd0*/  @!UPT UIADD3 URZ, UPT, UPT, URZ, URZ, URZ ;  /* 0x000000fffffff290 */ /* 0x000fe2000fffe0ff */
.L_x_95:
[----:B------:R-:W-:Y:S01]  /*5ce0*/  UISETP.NE.AND UP0, UPT, UR39, 0x1, UPT ;  /* 0x000000012700788c */ /* 0x000fe2000bf05270 */
[----:B------:R-:W-:Y:S01]  /*5cf0*/  LOP3.LUT P0, RZ, R49, 0x1b0, RZ, 0xc0, !PT ;  /* 0x000001b031ff7812 */ /* 0x000fe2000780c0ff */
[----:B------:R-:W-:Y:S01]  /*5d00*/  USHF.L.U32 UR50, UR16, 0x6, URZ ;  /* 0x0000000610327899 */ /* 0x000fe200080006ff */
[----:B------:R-:W-:Y:S01]  /*5d10*/  BSSY.RECONVERGENT B6, `(.L_x_96) ;  /* 0x0000034000067945 */ /* 0x000fe20003800200 */
[----:B------:R-:W-:Y:S01]  /*5d20*/  USHF.L.U32 UR49, UR20, 0x7, URZ ;  /* 0x0000000714317899 */ /* 0x000fe200080006ff */
[----:B------:R-:W-:Y:S06]  /*5d30*/  IADD3 R51, PT, PT, R51, 0x1, RZ ;  /* 0x0000000133337810 */ /* 0x000fec0007ffe0ff */
[----:B------:R-:W2:Y:S01]  /*5d40*/  @!UP0 LDCU.128 UR12, c[0x0][0xb10] ;  /* 0x00016200ff0c87ac */ /* 0x000ea20008000c00 */
[----:B------:R-:W3:Y:S01]  /*5d50*/  @!UP0 LDCU UR5, c[0x0][0xb0c] ;  /* 0x00016180ff0587ac */ /* 0x000ee20008000800 */
[----:B------:R-:W4:Y:S01]  /*5d60*/  @!UP0 LDCU UR10, c[0x0][0xb20] ;  /* 0x00016400ff0a87ac */ /* 0x000f220008000800 */
[----:B--2---:R-:W-:Y:S02]  /*5d70*/  UIMAD.WIDE.U32 UR8, UR38, UR12, URZ ;  /* 0x0000000c260872a5 */ /* 0x004fe4000f8e00ff */
[----:B------:R-:W-:Y:S02]  /*5d80*/  UIMAD.WIDE.U32 UR6, UR37, UR15, URZ ;  /* 0x0000000f250672a5 */ /* 0x000fe4000f8e00ff */
[----:B------:R-:W-:Y:S03]  /*5d90*/  @!UP0 UISETP.NE.AND UP1, UPT, UR14, 0x1, UPT ;  /* 0x000000010e00888c */ /* 0x000fe6000bf25270 */
[----:B------:R-:W-:Y:S01]  /*5da0*/  @!UP0 UMOV UR4, UR9 ;  /* 0x0000000900048c82 */ /* 0x000fe20008000000 */
[----:B---3--:R-:W-:Y:S02]  /*5db0*/  @!UP0 UISETP.NE.AND UP2, UPT, UR5, 0x1, UPT ;  /* 0x000000010500888c */ /* 0x008fe4000bf45270 */
[----:B------:R-:W-:Y:S01]  /*5dc0*/  @!UP0 USHF.R.U32.HI UR4, URZ, UR13, UR4 ;  /* 0x0000000dff048299 */ /* 0x000fe20008011604 */
[----:B------:R-:W-:Y:S02]  /*5dd0*/  @!UP0 UMOV UR6, UR7 ;  /* 0x0000000700068c82 */ /* 0x000fe40008000000 */
[----:B----4-:R-:W-:Y:S02]  /*5de0*/  @!UP0 USHF.R.U32.HI UR6, URZ, UR10, UR6 ;  /* 0x0000000aff068299 */ /* 0x010fe40008011606 */
[----:B------:R-:W-:Y:S02]  /*5df0*/  @!UP0 USEL UR7, UR38, UR4, !UP2 ;  /* 0x0000000426078287 */ /* 0x000fe4000d000000 */
[----:B------:R-:W-:Y:S04]  /*5e00*/  @!UP0 USEL UR6, UR37, UR6, !UP1 ;  /* 0x0000000625068287 */ /* 0x000fe8000c800000 */
[----:B------:R-:W-:Y:S02]  /*5e10*/  @!UP0 UIADD3 UR4, UPT, UPT, -UR7, UR6, URZ ;  /* 0x0000000607048290 */ /* 0x000fe4000fffe1ff */
[----:B------:R-:W-:Y:S02]  /*5e20*/  @!UP0 UIADD3 UR6, UPT, UPT, UR7, -UR6, URZ ;  /* 0x8000000607068290 */ /* 0x000fe4000fffe0ff */
[----:B------:R-:W-:Y:S02]  /*5e30*/  @!UP0 UIMAD UR38, UR4, UR5, UR38 ;  /* 0x00000005042682a4 */ /* 0x000fe4000f8e0226 */
[----:B------:R-:W-:Y:S01]  /*5e40*/  @!UP0 UIMAD UR37, UR6, UR14, UR37 ;  /* 0x0000000e062582a4 */ /* 0x000fe2000f8e0225 */
[----:B------:R-:W-:Y:S11]  /*5e50*/  @!P0 BRA `(.L_x_97) ;  /* 0x00000000007c8947 */ /* 0x000ff60003800000 */
[----:B------:R-:W2:Y:S01]  /*5e60*/  LDCU.64 UR8, c[0x4][0x80] ;  /* 0x01001000ff0877ac */ /* 0x000ea20008000a00 */
[----:B------:R-:W-:Y:S01]  /*5e70*/  MOV R2, 0x0 ;  /* 0x0000000000027802 */ /* 0x000fe20000000f00 */
[----:B------:R-:W-:Y:S02]  /*5e80*/  HFMA2 R12, -RZ, RZ, 0, 5.9604644775390625e-08 ;  /* 0x00000001ff0c7431 */ /* 0x000fe400000001ff */
[----:B------:R-:W-:Y:S01]  /*5e90*/  IMAD.MOV.U32 R8, RZ, RZ, 0x70 ;  /* 0x00000070ff087424 */ /* 0x000fe200078e00ff */
[----:B------:R3:W4:Y:S01]  /*5ea0*/  LDC.64 R14, c[0x4][R2] ;  /* 0x01000000020e7b82 */ /* 0x0007220000000a00 */
[----:B------:R-:W1:Y:S01]  /*5eb0*/  LDCU.64 UR6, c[0x4][0x88] ;  /* 0x01001100ff0677ac */ /* 0x000e620008000a00 */
[----:B------:R-:W-:Y:S01]  /*5ec0*/  IMAD.MOV.U32 R13, RZ, RZ, RZ ;  /* 0x000000ffff0d7224 */ /* 0x000fe200078e00ff */
[----:B------:R-:W1:Y:S01]  /*5ed0*/  LDCU.64 UR4, c[0x4][0x8] ;  /* 0x01000100ff0477ac */ /* 0x000e620008000a00 */
[----:B--2---:R-:W-:Y:S01]  /*5ee0*/  MOV R5, UR9 ;  /* 0x0000000900057c02 */ /* 0x004fe20008000f00 */
[----:B------:R-:W-:Y:S01]  /*5ef0*/  IMAD.U32 R4, RZ, RZ, UR8 ;  /* 0x00000008ff047e24 */ /* 0x000fe2000f8e00ff */
[----:B-1----:R-:W-:Y:S01]  /*5f00*/  MOV R7, UR7 ;  /* 0x0000000700077c02 */ /* 0x002fe20008000f00 */
[----:B------:R-:W-:Y:S01]  /*5f10*/  IMAD.U32 R6, RZ, RZ, UR6 ;  /* 0x00000006ff067e24 */ /* 0x000fe2000f8e00ff */
[----:B------:R-:W-:Y:S01]  /*5f20*/  MOV R11, UR5 ;  /* 0x00000005000b7c02 */ /* 0x000fe20008000f00 */
[----:B------:R-:W-:Y:S02]  /*5f30*/  IMAD.U32 R10, RZ, RZ, UR4 ;  /* 0x00000004ff0a7e24 */ /* 0x000fe4000f8e00ff */
[----:B------:R-:W-:Y:S07]  /*5f40*/  LEPC R20, `(.L_x_98) ;  /* 0x000000001014794e */ /* 0x000fee0000000000 */
[----:B---345:R-:W-:Y:S05]  /*5f50*/  CALL.ABS.NOINC R14 ;  /* 0x000000000e007343 */ /* 0x038fea0003c00000 */
.L_x_98:
[----:B------:R-:W1:Y:S01]  /*5f60*/  LDCU.64 UR8, c[0x4][0x80] ;  /* 0x01001000ff0877ac */ /* 0x000e620008000a00 */
[----:B------:R-:W2:Y:S01]  /*5f70*/  LDC.64 R2, c[0x4][R2] ;  /* 0x0100000002027b82 */ /* 0x000ea20000000a00 */
[----:B------:R-:W-:Y:S02]  /*5f80*/  HFMA2 R12, -RZ, RZ, 0, 5.9604644775390625e-08 ;  /* 0x00000001ff0c7431 */ /* 0x000fe400000001ff */
[----:B------:R-:W-:Y:S02]  /*5f90*/  IMAD.MOV.U32 R8, RZ, RZ, 0x70 ;  /* 0x00000070ff087424 */ /* 0x000fe400078e00ff */
[----:B------:R-:W-:Y:S01]  /*5fa0*/  IMAD.MOV.U32 R13, RZ, RZ, RZ ;  /* 0x000000ffff0d7224 */ /* 0x000fe200078e00ff */
[----:B------:R-:W3:Y:S01]  /*5fb0*/  LDCU.64 UR6, c[0x4][0x88] ;  /* 0x01001100ff0677ac */ /* 0x000ee20008000a00 */
[----:B------:R-:W4:Y:S01]  /*5fc0*/  LDCU.64 UR4, c[0x4][0x8] ;  /* 0x01000100ff0477ac */ /* 0x000f220008000a00 */
[----:B-1----:R-:W-:Y:S02]  /*5fd0*/  MOV R4, UR8 ;  /* 0x0000000800047c02 */ /* 0x002fe40008000f00 */
[----:B------:R-:W-:Y:S02]  /*5fe0*/  MOV R5, UR9 ;  /* 0x0000000900057c02 */ /* 0x000fe40008000f00 */
[----:B---3--:R-:W-:Y:S01]  /*5ff0*/  MOV R7, UR7 ;  /* 0x0000000700077c02 */ /* 0x008fe20008000f00 */
[----:B------:R-:W-:Y:S01]  /*6000*/  IMAD.U32 R6, RZ, RZ, UR6 ;  /* 0x00000006ff067e24 */ /* 0x000fe2000f8e00ff */
[----:B----4-:R-:W-:Y:S01]  /*6010*/  MOV R11, UR5 ;  /* 0x00000005000b7c02 */ /* 0x010fe20008000f00 */
[----:B------:R-:W-:Y:S02]  /*6020*/  IMAD.U32 R10, RZ, RZ, UR4 ;  /* 0x00000004ff0a7e24 */ /* 0x000fe4000f8e00ff */
[----:B------:R-:W-:Y:S07]  /*6030*/  LEPC R20, `(.L_x_97) ;  /* 0x000000001014794e */ /* 0x000fee0000000000 */
[----:B--2---:R-:W-:Y:S05]  /*6040*/  CALL.ABS.NOINC R2 ;  /* 0x0000000002007343 */ /* 0x004fea0003c00000 */
.L_x_97:
[----:B------:R-:W-:Y:S05]  /*6050*/  BSYNC.RECONVERGENT B6 ;  /* 0x0000000000067941 */ /* 0x000fea0003800200 */
.L_x_96:
[----:B------:R-:W-:Y:S02]  /*6060*/  R2UR UR6, R48 ;  /* 0x00000000300672ca */ /* 0x000fe400000e0000 */
[----:B------:R-:W-:Y:S02]  /*6070*/  R2UR UR5, R58 ;  /* 0x000000003a0572ca */ /* 0x000fe400000e0000 */
[----:B------:R-:W-:Y:S02]  /*6080*/  R2UR UR4, R57 ;  /* 0x00000000390472ca */ /* 0x000fe400000e0000 */
[----:B------:R-:W-:Y:S02]  /*6090*/  ISETP.NE.U32.AND P4, PT, R42, RZ, PT ;  /* 0x000000ff2a00720c */ /* 0x000fe40003f85070 */
[----:B------:R-:W-:Y:S02]  /*60a0*/  ISETP.NE.U32.AND P2, PT, RZ, UR54, PT ;  /* 0x00000036ff007c0c */ /* 0x000fe4000bf45070 */
[----:B------:R-:W-:Y:S02]  /*60b0*/  ISETP.NE.AND.EX P4, PT, R43, RZ, PT, P4 ;  /* 0x000000ff2b00720c */ /* 0x000fe40003f85340 */
[----:B------:R-:W-:Y:S01]  /*60c0*/  ISETP.NE.AND.EX P2, PT, RZ, UR55, PT, P2 ;  /* 0x00000037ff007c0c */ /* 0x000fe2000bf45320 */
[----:B------:R-:W-:Y:S02]  /*60d0*/  UISETP.NE.AND UP2, UPT, UR6, URZ, UPT ;  /* 0x000000ff0600728c */ /* 0x000fe4000bf45270 */
[----:B------:R-:W-:Y:S04]  /*60e0*/  UISETP.NE.U32.AND UP0, UPT, UR5, URZ, UPT ;  /* 0x000000ff0500728c */ /* 0x000fe8000bf05070 */
[----:B------:R-:W-:Y:S01]  /*60f0*/  UISETP.NE.AND.EX UP1, UPT, UR4, URZ, UPT, UP0 ;  /* 0x000000ff0400728c */ /* 0x000fe2000bf25300 */
[----:B------:R-:W-:Y:S01]  /*6100*/  PLOP3.LUT P1, PT, PT, PT, UP2, 0x80, 0x8 ;  /* 0x000000000008781c */ /* 0x000fe20003f2f028 */
[----:B------:R-:W-:Y:S03]  /*6110*/  UPLOP3.LUT UP0, UPT, UPT, UPT, UPT, 0x40, 0x4 ;  /* 0x000000000004789c */ /* 0x000fe60003f0e870 */
[----:B------:R-:W-:Y:S06]  /*6120*/  @UP2 UPLOP3.LUT UP0, UPT, UPT, UPT, UP1, 0x80, 0x8 ;  /* 0x000000000008289c */ /* 0x000fec0003f0f010 */
[----:B------:R-:W-:Y:S01]  /*6130*/  PLOP3.LUT P0, PT, PT, PT, UP0, 0x80, 0x8 ;  /* 0x000000000008781c */ /* 0x000fe20003f0f008 */
[----:B------:R-:W-:Y:S01]  /*6140*/  @!UPT UIADD3 URZ, UPT, UPT, URZ, URZ, URZ ;  /* 0x000000fffffff290 */ /* 0x000fe2000fffe0ff */
[----:B------:R-:W-:Y:S11]  /*6150*/  BRA.U !UP1, `(.L_x_99) ;  /* 0x0000000109407547 */ /* 0x000ff6000b800000 */
[----:B------:R-:W-:Y:S01]  /*6160*/  UISETP.NE.U32.AND UP0, UPT, UR54, URZ, UPT ;  /* 0x000000ff3600728c */ /* 0x000fe2000bf05070 */
[----:B------:R-:W-:Y:S01]  /*6170*/  R2UR UR6, R58 ;  /* 0x000000003a0672ca */ /* 0x000fe200000e0000 */
[----:B------:R-:W2:Y:S01]  /*6180*/  LDCU.64 UR8, c[0x0][0x358] ;  /* 0x00006b00ff0877ac */ /* 0x000ea20008000a00 */
[----:B------:R-:W-:Y:S02]  /*6190*/  HFMA2 R45, -RZ, RZ, 0, 5.9604644775390625e-08 ;  /* 0x00000001ff2d7431 */ /* 0x000fe400000001ff */
[----:B-1----:R-:W-:Y:S01]  /*61a0*/  IMAD.MOV.U32 R0, RZ, RZ, 0x1 ;  /* 0x00000001ff007424 */ /* 0x002fe200078e00ff */
[----:B------:R-:W-:Y:S06]  /*61b0*/  UISETP.NE.AND.EX UP0, UPT, UR55, URZ, UPT, UP0 ;  /* 0x000000ff3700728c */ /* 0x000fec000bf05300 */
[----:B------:R-:W-:Y:S05]  /*61c0*/  PLOP3.LUT P3, PT, PT, PT, UP0, 0x80, 0x8 ;  /* 0x000000000008781c */ /* 0x000fea0003f6f008 */
[----:B------:R-:W1:Y:S01]  /*61d0*/  @UP0 LDCU.64 UR4, c[0x0][0x888] ;  /* 0x00011100ff0407ac */ /* 0x000e620008000a00 */
[----:B------:R-:W-:Y:S07]  /*61e0*/  @UP0 UIMAD UR6, UR36, UR6, URZ ;  /* 0x00000006240602a4 */ /* 0x000fee000f8e02ff */
[----:B------:R-:W-:Y:S01]  /*61f0*/  @!P3 PRMT R45, R0, 0x7610, R45 ;  /* 0x00007610002db816 */ /* 0x000fe2000000002d */
[----:B-1----:R-:W-:Y:S06]  /*6200*/  @UP0 UIMAD.WIDE UR4, UR6, 0x4, UR4 ;  /* 0x00000004060408a5 */ /* 0x002fec000f8e0204 */
[----:B------:R-:W-:Y:S02]  /*6210*/  IMAD.U32 R2, RZ, RZ, UR4 ;  /* 0x00000004ff027e24 */ /* 0x000fe4000f8e00ff */
[----:B------:R-:W-:Y:S03]  /*6220*/  IMAD.U32 R3, RZ, RZ, UR5 ;  /* 0x00000005ff037e24 */ /* 0x000fe6000f8e00ff */
[----:B------:R-:W1:Y:S02]  /*6230*/  @!UP0 LDCU UR4, c[0x0][0x880] ;  /* 0x00011000ff0487ac */ /* 0x000e640008000800 */
[----:B--2--5:R2:W5:Y:S02]  /*6240*/  @P3 LDG.E R27, desc[UR8][R2.64] ;  /* 0x00000008021b3981 */ /* 0x024564000c1e1900 */
[----:B-12---:R-:W-:Y:S02]  /*6250*/  @!P3 MOV R27, UR4 ;  /* 0x00000004001bbc02 */ /* 0x006fe40008000f00 */
.L_x_99:
[----:B------:R-:W-:Y:S05]  /*6260*/  @!P4 BRA `(.L_x_100) ;  /* 0x000000000024c947 */ /* 0x000fea0003800000 */
[----:B------:R-:W-:Y:S01]  /*6270*/  ISETP.NE.U32.AND P3, PT, R40, RZ, PT ;  /* 0x000000ff2800720c */ /* 0x000fe20003f65070 */
[----:B------:R-:W2:Y:S03]  /*6280*/  LDCU.64 UR4, c[0x0][0x358] ;  /* 0x00006b00ff0477ac */ /* 0x000ea60008000a00 */
[----:B------:R-:W-:Y:S11]  /*6290*/  ISETP.NE.AND.EX P3, PT, R41, RZ, PT, P3 ;  /* 0x000000ff2900720c */ /* 0x000ff60003f65330 */
[----:B------:R-:W-:Y:S02]  /*62a0*/  @!UPT UIADD3 URZ, UPT, UPT, URZ, URZ, URZ ;  /* 0x000000fffffff290 */ /* 0x000fe4000fffe0ff */
[----:B------:R-:W3:Y:S01]  /*62b0*/  @P3 LDC.64 R2, c[0x0][0x8a8] ;  /* 0x00022a00ff023b82 */ /* 0x000ee20000000a00 */
[----:B-1----:R-:W-:Y:S04]  /*62c0*/  @P3 IMAD R0, R42, UR36, RZ ;  /* 0x000000242a003c24 */ /* 0x002fe8000f8e02ff */
[----:B---3--:R-:W-:Y:S05]  /*62d0*/  @P3 IMAD.WIDE R2, R0, 0x4, R2 ;  /* 0x0000000400023825 */ /* 0x008fea00078e0202 */
[----:B--2--5:R2:W5:Y:S02]  /*62e0*/  @P3 LDG.E R24, desc[UR4][R2.64] ;  /* 0x0000000402183981 */ /* 0x024564000c1e1900 */
[----:B--2---:R-:W3:Y:S02]  /*62f0*/  @!P3 LDC R24, c[0x0][0x8a0] ;  /* 0x00022800ff18bb82 */ /* 0x004ee40000000800 */
.L_x_100:
[----:B-----5:R-:W-:Y:S01]  /*6300*/  FSETP.NEU.AND P3, PT, R27, RZ, PT ;  /* 0x000000ff1b00720b */ /* 0x020fe20003f6d000 */
[----:B------:R-:W-:Y:S01]  /*6310*/  IMAD.SHL.U32 R63, R44, 0x2, RZ ;  /* 0x000000022c3f7824 */ /* 0x000fe200078e00ff */
[----:B------:R-:W-:Y:S01]  /*6320*/  SEL R4, RZ, 0xffffffff, P2 ;  /* 0xffffffffff047807 */ /* 0x000fe20001000000 */
[----:B------:R-:W-:Y:S01]  /*6330*/  BSSY B1, `(.L_x_101) ;  /* 0x0000036000017945 */ /* 0x000fe20003800000 */
[----:B------:R-:W-:Y:S01]  /*6340*/  @P1 LOP3.LUT P2, RZ, R45, 0xff, RZ, 0xc0, !PT ;  /* 0x000000ff2dff1812 */ /* 0x000fe2000784c0ff */
[----:B------:R-:W-:Y:S01]  /*6350*/  VIADD R61, R63, UR44 ;  /* 0x0000002c3f3d7c36 */ /* 0x000fe20008000000 */
[----:B-1----:R-:W-:Y:S01]  /*6360*/  @P1 SEL R0, RZ, 0xffffffff, P3 ;  /* 0xffffffffff001807 */ /* 0x002fe20001800000 */
[----:B------:R-:W-:Y:S01]  /*6370*/  IMAD.MOV.U32 R64, RZ, RZ, 0x1 ;  /* 0x00000001ff407424 */ /* 0x000fe200078e00ff */
[----:B------:R-:W-:Y:S01]  /*6380*/  LOP3.LUT R54, R54, 0x1, RZ, 0x3c, !PT ;  /* 0x0000000136367812 */ /* 0x000fe200078e3cff */
[----:B------:R-:W-:Y:S01]  /*6390*/  IMAD.MOV.U32 R62, RZ, RZ, RZ ;  /* 0x000000ffff3e7224 */ /* 0x000fe200078e00ff */
[----:B------:R-:W-:Y:S02]  /*63a0*/  @P0 SEL R0, R4, R0, !P2 ;  /* 0x0000000004000207 */ /* 0x000fe40005000000 */
[----:B------:R-:W-:Y:S02]  /*63b0*/  CS2R R38, SRZ ;  /* 0x0000000000267805 */ /* 0x000fe4000001ff00 */
[----:B------:R-:W-:Y:S02]  /*63c0*/  LEA R26, R22, UR44, 0x3 ;  /* 0x0000002c161a7c11 */ /* 0x000fe4000f8e18ff */
[----:B------:R-:W-:Y:S02]  /*63d0*/  CS2R R36, SRZ ;  /* 0x0000000000247805 */ /* 0x000fe4000001ff00 */
[----:B------:R-:W-:Y:S02]  /*63e0*/  @P1 LOP3.LUT R0, R0, 0x1, RZ, 0xc0, !PT ;  /* 0x0000000100001812 */ /* 0x000fe400078ec0ff */
[----:B------:R-:W-:Y:S02]  /*63f0*/  CS2R R30, SRZ ;  /* 0x00000000001e7805 */ /* 0x000fe4000001ff00 */
[----:B------:R-:W-:Y:S02]  /*6400*/  SHF.L.U32 R2, R53, 0x1f, RZ ;  /* 0x0000001f35027819 */ /* 0x000fe400000006ff */
[----:B------:R-:W-:Y:S02]  /*6410*/  CS2R R28, SRZ ;  /* 0x00000000001c7805 */ /* 0x000fe4000001ff00 */
[----:B------:R-:W-:Y:S01]  /*6420*/  ISETP.NE.U32.OR P5, PT, R0, 0x1, !P1 ;  /* 0x000000010000780c */ /* 0x000fe20004fa5470 */
[----:B------:R-:W-:Y:S01]  /*6430*/  IMAD.IADD R60, R55, 0x1, R61 ;  /* 0x00000001373c7824 */ /* 0x000fe200078e023d */
[----:B------:R-:W-:Y:S02]  /*6440*/  PLOP3.LUT P2, PT, PT, PT, UP1, 0x80, 0x8 ;  /* 0x000000000008781c */ /* 0x000fe40003f4f018 */
[----:B------:R-:W-:Y:S02]  /*6450*/  LEA.HI R25, R22, R22, RZ, 0x1 ;  /* 0x0000001616197211 */ /* 0x000fe400078f08ff */
[----:B------:R-:W-:Y:S02]  /*6460*/  LOP3.LUT P4, R50, R45, 0xff, RZ, 0xc0, !PT ;  /* 0x000000ff2d327812 */ /* 0x000fe4000788c0ff */
[----:B------:R-:W-:Y:S02]  /*6470*/  SEL R3, RZ, 0xffffffff, P3 ;  /* 0xffffffffff037807 */ /* 0x000fe40001800000 */
[----:B------:R-:W-:Y:S03]  /*6480*/  P2R R59, PR, RZ, 0x20 ;  /* 0x00000020ff3b7803 */ /* 0x000fe60000000000 */
[----:B------:R-:W-:Y:S02]  /*6490*/  @P5 SHF.L.U32 R0, R54, 0x1f, RZ ;  /* 0x0000001f36005819 */ /* 0x000fe400000006ff */
[----:B------:R-:W-:Y:S02]  /*64a0*/  @P2 SEL R3, R4, R3, !P4 ;  /* 0x0000000304032207 */ /* 0x000fe40006000000 */
[----:B------:R1:W2:Y:S02]  /*64b0*/  @P5 SYNCS.PHASECHK.TRANS64.TRYWAIT P1, [UR44+0x40], R0 ;  /* 0x00004000ff0055a7 */ /* 0x0002a4000802112c */
[----:B------:R-:W-:Y:S04]  /*64c0*/  LOP3.LUT R3, R3, 0x1, RZ, 0xc0, !PT ;  /* 0x0000000103037812 */ /* 0x000fe800078ec0ff */
[----:B------:R-:W-:Y:S04]  /*64d0*/  ISETP.NE.U32.AND P2, PT, R3, 0x1, PT ;  /* 0x000000010300780c */ /* 0x000fe80003f45070 */
[----:B------:R-:W-:Y:S01]  /*64e0*/  P2R R65, PR, RZ, 0x4 ;  /* 0x00000004ff417803 */ /* 0x000fe20000000000 */
[----:B------:R4:W3:Y:S01]  /*64f0*/  SYNCS.PHASECHK.TRANS64.TRYWAIT P0, [R26+URZ+0xb0], R2 ;  /* 0x0000b0021a0075a7 */ /* 0x0008e200080011ff */
[C---:B-1----:R-:W-:Y:S01]  /*6500*/  IMAD.SHL.U32 R0, R25.reuse, 0x40, RZ ;  /* 0x0000004019007824 */ /* 0x042fe200078e00ff */
[----:B------:R-:W-:Y:S04]  /*6510*/  LOP3.LUT R25, R25, 0xffe, RZ, 0xc0, !PT ;  /* 0x00000ffe19197812 */ /* 0x000fe800078ec0ff */
[----:B------:R-:W-:Y:S01]  /*6520*/  LOP3.LUT R0, R0, 0xffffff80, RZ, 0xc0, !PT ;  /* 0xffffff8000007812 */ /* 0x000fe200078ec0ff */
[----:B------:R-:W-:Y:S04]  /*6530*/  IMAD.IADD R25, R22, 0x1, -R25 ;  /* 0x0000000116197824 */ /* 0x000fe800078e0a19 */
[----:B------:R-:W-:Y:S04]  /*6540*/  IMAD.IADD R0, R23, 0x1, R0 ;  /* 0x0000000117007824 */ /* 0x000fe800078e0200 */
[----:B------:R-:W-:Y:S01]  /*6550*/  IMAD R25, R25, 0x100000, R0 ;  /* 0x0010000019197824 */ /* 0x000fe200078e0200 */
[----:B--2---:R-:W-:Y:S01]  /*6560*/  @P5 SEL R64, RZ, 0x1, !P1 ;  /* 0x00000001ff405807 */ /* 0x004fe20004800000 */
[----:B----4-:R-:W-:Y:S06]  /*6570*/  @!P5 BRA `(.L_x_102) ;  /* 0x000000000044d947 */ /* 0x010fec0003800000 */
[----:B------:R-:W-:Y:S01]  /*6580*/  IMAD.MOV.U32 R38, RZ, RZ, RZ ;  /* 0x000000ffff267224 */ /* 0x000fe200078e00ff */
[----:B------:R-:W-:Y:S01]  /*6590*/  ISETP.NE.AND P1, PT, R64, RZ, PT ;  /* 0x000000ff4000720c */ /* 0x000fe20003f25270 */
[----:B------:R-:W-:Y:S01]  /*65a0*/  BSSY B0, `(.L_x_103) ;  /* 0x0000008000007945 */ /* 0x000fe20003800000 */
[----:B------:R-:W-:Y:S02]  /*65b0*/  CS2R R30, SRZ ;  /* 0x00000000001e7805 */ /* 0x000fe4000001ff00 */
[----:B------:R-:W-:Y:S02]  /*65c0*/  CS2R R28, SRZ ;  /* 0x00000000001c7805 */ /* 0x000fe4000001ff00 */
[----:B------:R-:W-:Y:S07]  /*65d0*/  CS2R R36, SRZ ;  /* 0x0000000000247805 */ /* 0x000fee000001ff00 */
[----:B------:R-:W-:Y:S05]  /*65e0*/  @P1 BRA `(.L_x_104) ;  /* 0x00000000000c1947 */ /* 0x000fea0003800000 */
[----:B------:R-:W-:Y:S04]  /*65f0*/  SHF.L.U32 R3, R54, 0x1f, RZ ;  /* 0x0000001f36037819 */ /* 0x000fe800000006ff */
[----:B------:R-:W1:Y:S02]  /*6600*/  SYNCS.PHASECHK.TRANS64.TRYWAIT P1, [UR44+0x40], R3 ;  /* 0x00004003ff0075a7 */ /* 0x000e64000802112c */
[----:B-1----:R-:W-:Y:S05]  /*6610*/  @!P1 BRA `(.L_x_105) ;  /* 0x0000002c00b09947 */ /* 0x002fea0003800000 */
.L_x_104:
[----:B------:R-:W-:Y:S05]  /*6620*/  BSYNC B0 ;  /* 0x0000000000007941 */ /* 0x000fea0003800000 */
.L_x_103:
[----:B------:R-:W-:Y:S01]  /*6630*/  ISETP.NE.AND P1, PT, R65, RZ, PT ;  /* 0x000000ff4100720c */ /* 0x000fe20003f25270 */
[----:B------:R-:W-:Y:S11]  /*6640*/  HFMA2 R62, -RZ, RZ, 0, 5.9604644775390625e-08 ;  /* 0x00000001ff3e7431 */ /* 0x000ff600000001ff */
[----:B------:R-:W-:Y:S01]  /*6650*/  @!UPT UIADD3 URZ, UPT, UPT, URZ, URZ, URZ ;  /* 0x000000fffffff290 */ /* 0x000fe2000fffe0ff */
[----:B------:R-:W-:Y:S05]  /*6660*/  @P1 WARPSYNC.ALL ;  /* 0x0000000000001948 */ /* 0x000fea0003800000 */
[----:B------:R2:W4:Y:S04]  /*6670*/  @P1 LDSM.16.M88.4 R28, [R63+UR44+0x200] ;  /* 0x0002002c3f1c183b */ /* 0x0005280008000200 */
[----:B------:R2:W1:Y:S02]  /*6680*/  @P1 LDSM.16.M88.4 R36, [R60+0x200] ;  /* 0x000200003c24183b */ /* 0x0004640000000200 */
.L_x_102:
[----:B------:R-:W-:Y:S05]  /*6690*/  BSYNC B1 ;  /* 0x0000000000017941 */ /* 0x000fea0003800000 */
.L_x_101:
[----:B-1----:R-:W-:Y:S04]  /*66a0*/  SHF.R.U32.HI R0, RZ, 0x15, R25 ;  /* 0x00000015ff007819 */ /* 0x002fe80000011619 */
[----:B------:R-:W-:Y:S01]  /*66b0*/  LOP3.LUT P1, RZ, R0, 0x3, R46, 0x48, !PT ;  /* 0x0000000300ff7812 */ /* 0x000fe2000782482e */
[----:B------:R-:W-:Y:S01]  /*66c0*/  @!UPT UIADD3 URZ, UPT, UPT, URZ, URZ, URZ ;  /* 0x000000fffffff290 */ /* 0x000fe2000fffe0ff */
[----:B---3--:R-:W-:Y:S11]  /*66d0*/  @P0 BRA `(.L_x_106) ;  /* 0x0000000000080947 */ /* 0x008ff60003800000 */
[----:B------:R-:W1:Y:S02]  /*66e0*/  SYNCS.PHASECHK.TRANS64.TRYWAIT P0, [R26+URZ+0xb0], R2 ;  /* 0x0000b0021a0075a7 */ /* 0x000e6400080011ff */
[----:B-1----:R-:W-:Y:S05]  /*66f0*/  @!P0 BRA `(.L_x_107) ;  /* 0x0000002c00908947 */ /* 0x002fea0003800000 */
.L_x_106:
[----:B------:R-:W-:Y:S05]  /*6700*/  @!P1 BRA `(.L_x_108) ;  /* 0x0000000000409947 */ /* 0x000fea0003800000 */
[----:B------:R-:W3:Y:S01]  /*6710*/  LDCU.64 UR8, c[0x4][0x70] ;  /* 0x01000e00ff0877ac */ /* 0x000ee20008000a00 */
[----:B------:R-:W-:Y:S01]  /*6720*/  MOV R3, 0x0 ;  /* 0x0000000000037802 */ /* 0x000fe20000000f00 */
[----:B------:R-:W-:Y:S02]  /*6730*/  HFMA2 R12, -RZ, RZ, 0, 5.9604644775390625e-08 ;  /* 0x00000001ff0c7431 */ /* 0x000fe400000001ff */
[----:B------:R-:W-:Y:S02]  /*6740*/  IMAD.MOV.U32 R8, RZ, RZ, 0x192 ;  /* 0x00000192ff087424 */ /* 0x000fe400078e00ff */
[----:B------:R-:W-:Y:S01]  /*6750*/  IMAD.MOV.U32 R13, RZ, RZ, RZ ;  /* 0x000000ffff0d7224 */ /* 0x000fe200078e00ff */
[----:B------:R-:W5:Y:S01]  /*6760*/  LDCU.64 UR6, c[0x4][0x78] ;  /* 0x01000f00ff0677ac */ /* 0x000f620008000a00 */
[----:B-1----:R-:W1:Y:S01]  /*6770*/  LDC.64 R2, c[0x4][R3] ;  /* 0x0100000003027b82 */ /* 0x002e620000000a00 */
[----:B------:R-:W2:Y:S01]  /*6780*/  LDCU.64 UR4, c[0x4][0x10] ;  /* 0x01000200ff0477ac */ /* 0x000ea20008000a00 */
[----:B---3--:R-:W-:Y:S01]  /*6790*/  MOV R5, UR9 ;  /* 0x0000000900057c02 */ /* 0x008fe20008000f00 */
[----:B------:R-:W-:Y:S01]  /*67a0*/  IMAD.U32 R4, RZ, RZ, UR8 ;  /* 0x00000008ff047e24 */ /* 0x000fe2000f8e00ff */
[----:B-----5:R-:W-:Y:S01]  /*67b0*/  MOV R7, UR7 ;  /* 0x0000000700077c02 */ /* 0x020fe20008000f00 */
[----:B------:R-:W-:Y:S01]  /*67c0*/  IMAD.U32 R6, RZ, RZ, UR6 ;  /* 0x00000006ff067e24 */ /* 0x000fe2000f8e00ff */
[----:B--2---:R-:W-:Y:S01]  /*67d0*/  MOV R11, UR5 ;  /* 0x00000005000b7c02 */ /* 0x004fe20008000f00 */
[----:B------:R-:W-:Y:S02]  /*67e0*/  IMAD.U32 R10, RZ, RZ, UR4 ;  /* 0x00000004ff0a7e24 */ /* 0x000fe4000f8e00ff */
[----:B------:R-:W-:Y:S07]  /*67f0*/  LEPC R20, `(.L_x_108) ;  /* 0x000000001014794e */ /* 0x000fee0000000000 */
[----:B-1--4-:R-:W-:Y:S05]  /*6800*/  CALL.ABS.NOINC R2 ;  /* 0x0000000002007343 */ /* 0x012fea0003c00000 */
.L_x_108:
[----:B----4-:R-:W-:Y:S01]  /*6810*/  SHF.L.U32 R3, R28, 0x10, RZ ;  /* 0x000000101c037819 */ /* 0x010fe200000006ff */
[----:B------:R-:W-:Y:S05]  /*6820*/  WARPSYNC.ALL ;  /* 0x0000000000007948 */ /* 0x000fea0003800000 */
[----:B------:R-:W-:Y:S01]  /*6830*/  R2UR UR4, R25 ;  /* 0x00000000190472ca */ /* 0x000fe200000e0000 */
[----:B------:R-:W-:Y:S01]  /*6840*/  BSSY.RECONVERGENT B0, `(.L_x_109) ;  /* 0x000004e000007945 */ /* 0x000fe20003800200 */
[C---:B------:R-:W-:Y:S02]  /*6850*/  SHF.L.U32 R20, R29.reuse, 0x10, RZ ;  /* 0x000000101d147819 */ /* 0x040fe400000006ff */
[----:B------:R-:W-:Y:S02]  /*6860*/  LOP3.LUT R21, R29, 0xffff0000, RZ, 0xc0, !PT ;  /* 0xffff00001d157812 */ /* 0x000fe400078ec0ff */
[----:B------:R-:W-:Y:S07]  /*6870*/  ISETP.NE.AND P0, PT, R56, RZ, PT ;  /* 0x000000ff3800720c */ /* 0x000fee0003f05270 */
[----:B------:R-:W3:Y:S02]  /*6880*/  LDTM.16dp256bit.x4 R4, tmem[UR4] ;  /* 0x00000004000479ee */ /* 0x000ee40008120000 */
[----:B---3--:R-:W-:Y:S01]  /*6890*/  FMUL R0, R24, R4 ;  /* 0x0000000418007220 */ /* 0x008fe20000400000 */
[----:B------:R-:W-:Y:S01]  /*68a0*/  LOP3.LUT R4, R28, 0xffff0000, RZ, 0xc0, !PT ;  /* 0xffff00001c047812 */ /* 0x000fe200078ec0ff */
[C---:B-1----:R-:W-:Y:S01]  /*68b0*/  FMUL R2, R24.reuse, R5 ;  /* 0x0000000518027220 */ /* 0x042fe20000400000 */
[C---:B------:R-:W-:Y:S01]  /*68c0*/  FMUL R7, R24.reuse, R7 ;  /* 0x0000000718077220 */ /* 0x040fe20000400000 */
[C---:B------:R-:W-:Y:S01]  /*68d0*/  FFMA R0, R27.reuse, R3, R0 ;  /* 0x000000031b007223 */ /* 0x040fe20000000000 */
[C---:B------:R-:W-:Y:S01]  /*68e0*/  FMUL R3, R24.reuse, R6 ;  /* 0x0000000618037220 */ /* 0x040fe20000400000 */
[C---:B------:R-:W-:Y:S01]  /*68f0*/  FFMA R2, R27.reuse, R4, R2 ;  /* 0x000000041b027223 */ /* 0x040fe20000000002 */
[C---:B------:R-:W-:Y:S01]  /*6900*/  FMUL R4, R24.reuse, R8 ;  /* 0x0000000818047220 */ /* 0x040fe20000400000 */
[C---:B------:R-:W-:Y:S01]  /*6910*/  FMUL R8, R24.reuse, R12 ;  /* 0x0000000c18087220 */ /* 0x040fe20000400000 */
[----:B------:R-:W-:Y:S01]  /*6920*/  FMUL R12, R24, R16 ;  /* 0x00000010180c7220 */ /* 0x000fe20000400000 */
[----:B------:R-:W-:Y:S01]  /*6930*/  SHF.L.U32 R16, R30, 0x10, RZ ;  /* 0x000000101e107819 */ /* 0x000fe200000006ff */
[C---:B------:R-:W-:Y:S01]  /*6940*/  FFMA R3, R27.reuse, R20, R3 ;  /* 0x000000141b037223 */ /* 0x040fe20000000003 */
[----:B------:R-:W-:Y:S01]  /*6950*/  F2FP.BF16.F32.PACK_AB R32, R2, R0 ;  /* 0x000000000220723e */ /* 0x000fe200000010ff */
[C---:B------:R-:W-:Y:S01]  /*6960*/  FFMA R7, R27.reuse, R21, R7 ;  /* 0x000000151b077223 */ /* 0x040fe20000000007 */
[----:B------:R-:W-:Y:S01]  /*6970*/  LOP3.LUT R0, R30, 0xffff0000, RZ, 0xc0, !PT ;  /* 0xffff00001e007812 */ /* 0x000fe200078ec0ff */
[----:B------:R-:W-:Y:S01]  /*6980*/  FFMA R4, R27, R16, R4 ;  /* 0x000000101b047223 */ /* 0x000fe20000000004 */
[C---:B------:R-:W-:Y:S01]  /*6990*/  SHF.L.U32 R2, R31.reuse, 0x10, RZ ;  /* 0x000000101f027819 */ /* 0x040fe200000006ff */
[C---:B------:R-:W-:Y:S01]  /*69a0*/  FMUL R5, R24.reuse, R9 ;  /* 0x0000000918057220 */ /* 0x040fe20000400000 */
[----:B------:R-:W-:Y:S01]  /*69b0*/  LOP3.LUT R16, R31, 0xffff0000, RZ, 0xc0, !PT ;  /* 0xffff00001f107812 */ /* 0x000fe200078ec0ff */
[----:B------:R-:W-:Y:S01]  /*69c0*/  FMUL R6, R24, R10 ;  /* 0x0000000a18067220 */ /* 0x000fe20000400000 */
[----:B------:R-:W-:Y:S01]  /*69d0*/  F2FP.BF16.F32.PACK_AB R33, R7, R3 ;  /* 0x000000030721723e */ /* 0x000fe200000010ff */
[C---:B------:R-:W-:Y:S01]  /*69e0*/  FFMA R5, R27.reuse, R0, R5 ;  /* 0x000000001b057223 */ /* 0x040fe20000000005 */
[C---:B------:R-:W-:Y:S01]  /*69f0*/  SHF.L.U32 R0, R36.reuse, 0x10, RZ ;  /* 0x0000001024007819 */ /* 0x040fe200000006ff */
[----:B------:R-:W-:Y:S01]  /*6a00*/  FFMA R6, R27, R2, R6 ;  /* 0x000000021b067223 */ /* 0x000fe20000000006 */
[----:B------:R-:W-:Y:S01]  /*6a10*/  LOP3.LUT R2, R36, 0xffff0000, RZ, 0xc0, !PT ;  /* 0xffff000024027812 */ /* 0x000fe200078ec0ff */
[C---:B------:R-:W-:Y:S01]  /*6a20*/  FMUL R11, R24.reuse, R11 ;  /* 0x0000000b180b7220 */ /* 0x040fe20000400000 */
[----:B------:R-:W-:Y:S01]  /*6a30*/  SHF.L.U32 R3, R37, 0x10, RZ ;  /* 0x0000001025037819 */ /* 0x000fe200000006ff */
[C---:B------:R-:W-:Y:S01]  /*6a40*/  FMUL R9, R24.reuse, R13 ;  /* 0x0000000d18097220 */ /* 0x040fe20000400000 */
[----:B------:R-:W-:Y:S01]  /*6a50*/  F2FP.BF16.F32.PACK_AB R34, R5, R4 ;  /* 0x000000040522723e */ /* 0x000fe200000010ff */
[C---:B------:R-:W-:Y:S01]  /*6a60*/  FMUL R10, R24.reuse, R14 ;  /* 0x0000000e180a7220 */ /* 0x040fe20000400000 */
[C---:B------:R-:W-:Y:S01]  /*6a70*/  FFMA R11, R27.reuse, R16, R11 ;  /* 0x000000101b0b7223 */ /* 0x040fe2000000000b */
[C---:B------:R-:W-:Y:S01]  /*6a80*/  FFMA R8, R27.reuse, R0, R8 ;  /* 0x000000001b087223 */ /* 0x040fe20000000008 */
[----:B------:R-:W-:Y:S01]  /*6a90*/  FFMA R9, R27, R2, R9 ;  /* 0x000000021b097223 */ /* 0x000fe20000000009 */
[----:B------:R-:W-:Y:S01]  /*6aa0*/  LOP3.LUT R0, R37, 0xffff0000, RZ, 0xc0, !PT ;  /* 0xffff000025007812 */ /* 0x000fe200078ec0ff */
[----:B------:R-:W-:Y:S01]  /*6ab0*/  FFMA R10, R27, R3, R10 ;  /* 0x000000031b0a7223 */ /* 0x000fe2000000000a */
[----:B------:R-:W-:Y:S01]  /*6ac0*/  FMUL R15, R24, R15 ;  /* 0x0000000f180f7220 */ /* 0x000fe20000400000 */
[----:B------:R-:W-:Y:S01]  /*6ad0*/  SHF.L.U32 R2, R38, 0x10, RZ ;  /* 0x0000001026027819 */ /* 0x000fe200000006ff */
[----:B------:R-:W-:Y:S01]  /*6ae0*/  FMUL R13, R24, R17 ;  /* 0x00000011180d7220 */ /* 0x000fe20000400000 */
[----:B------:R-:W-:Y:S01]  /*6af0*/  LOP3.LUT R3, R38, 0xffff0000, RZ, 0xc0, !PT ;  /* 0xffff000026037812 */ /* 0x000fe200078ec0ff */
[C---:B------:R-:W-:Y:S01]  /*6b00*/  FMUL R14, R24.reuse, R18 ;  /* 0x00000012180e7220 */ /* 0x040fe20000400000 */
[----:B------:R-:W-:Y:S01]  /*6b10*/  SHF.L.U32 R4, R39, 0x10, RZ ;  /* 0x0000001027047819 */ /* 0x000fe200000006ff */
[----:B------:R-:W-:Y:S01]  /*6b20*/  FFMA R15, R27, R0, R15 ;  /* 0x000000001b0f7223 */ /* 0x000fe2000000000f */
[----:B------:R-:W-:Y:S01]  /*6b30*/  LOP3.LUT R5, R39, 0xffff0000, RZ, 0xc0, !PT ;  /* 0xffff000027057812 */ /* 0x000fe200078ec0ff */
[----:B------:R-:W-:Y:S01]  /*6b40*/  FMUL R19, R24, R19 ;  /* 0x0000001318137220 */ /* 0x000fe20000400000 */
[C---:B------:R-:W-:Y:S01]  /*6b50*/  FFMA R12, R27.reuse, R2, R12 ;  /* 0x000000021b0c7223 */ /* 0x040fe2000000000c */
[C---:B------:R-:W-:Y:S01]  /*6b60*/  FFMA R13, R27.reuse, R3, R13 ;  /* 0x000000031b0d7223 */ /* 0x040fe2000000000d */
[C---:B------:R-:W-:Y:S01]  /*6b70*/  FFMA R14, R27.reuse, R4, R14 ;  /* 0x000000041b0e7223 */ /* 0x040fe2000000000e */
[----:B------:R-:W-:Y:S01]  /*6b80*/  FFMA R19, R27, R5, R19 ;  /* 0x000000051b137223 */ /* 0x000fe20000000013 */
[----:B------:R-:W-:Y:S02]  /*6b90*/  F2FP.BF16.F32.PACK_AB R35, R11, R6 ;  /* 0x000000060b23723e */ /* 0x000fe400000010ff */
[----:B------:R-:W-:Y:S02]  /*6ba0*/  F2FP.BF16.F32.PACK_AB R8, R9, R8 ;  /* 0x000000080908723e */ /* 0x000fe400000010ff */
[----:B------:R-:W-:Y:S01]  /*6bb0*/  F2FP.BF16.F32.PACK_AB R9, R15, R10 ;  /* 0x0000000a0f09723e */ /* 0x000fe200000010ff */
[----:B------:R1:W-:Y:S01]  /*6bc0*/  STSM.16.M88.4 [R61+0x200], R32 ;  /* 0x000200203d007844 */ /* 0x0003e20000000200 */
[----:B------:R-:W-:Y:S02]  /*6bd0*/  F2FP.BF16.F32.PACK_AB R10, R13, R12 ;  /* 0x0000000c0d0a723e */ /* 0x000fe400000010ff */
[----:B------:R-:W-:Y:S05]  /*6be0*/  F2FP.BF16.F32.PACK_AB R11, R19, R14 ;  /* 0x0000000e130b723e */ /* 0x000fea00000010ff */
[----:B------:R1:W-:Y:S01]  /*6bf0*/  STSM.16.M88.4 [R60+0x200], R8 ;  /* 0x000200083c007844 */ /* 0x0003e20000000200 */
[----:B------:R-:W-:Y:S01]  /*6c00*/  @!PT LDS RZ, [RZ] ;  /* 0x00000000fffff984 */ /* 0x000fe20000000800 */
[----:B------:R-:W-:Y:S01]  /*6c10*/  @!PT LDS RZ, [RZ] ;  /* 0x00000000fffff984 */ /* 0x000fe20000000800 */
[----:B------:R-:W-:Y:S01]  /*6c20*/  @!PT LDS RZ, [RZ] ;  /* 0x00000000fffff984 */ /* 0x000fe20000000800 */
[----:B------:R-:W-:Y:S01]  /*6c30*/  @!PT LDS RZ, [RZ] ;  /* 0x00000000fffff984 */ /* 0x000fe20000000800 */
[----:B------:R3:W-:Y:S07]  /*6c40*/  MEMBAR.ALL.CTA ;  /* 0x0000000000007992 */ /* 0x0007ee0000008000 */
[----:B---3--:R-:W3:Y:S02]  /*6c50*/  FENCE.VIEW.ASYNC.S ;  /* 0x00000000000073c6 */ /* 0x008ee40000000000 */
[----:B---3--:R-:W-:Y:S06]  /*6c60*/  BAR.SYNC.DEFER_BLOCKING 0x1, 0x80 ;  /* 0x0042000000007b1d */ /* 0x008fec0000010000 */
[----:B------:R-:W-:Y:S05]  /*6c70*/  @P0 BRA `(.L_x_110) ;  /* 0x0000000000280947 */ /* 0x000fea0003800000 */
[----:B------:R-:W3:Y:S01]  /*6c80*/  LDCU.64 UR6, c[0x0][0x348] ;  /* 0x00006900ff0677ac */ /* 0x000ee20008000a00 */
[----:B------:R-:W-:Y:S01]  /*6c90*/  UIADD3 UR4, UPT, UPT, UR44, 0x200, URZ ;  /* 0x000002002c047890 */ /* 0x000fe2000fffe0ff */
[----:B------:R-:W-:Y:S05]  /*6ca0*/  UMOV UR51, UR36 ;  /* 0x0000002400337c82 */ /* 0x000fea0008000000 */
[----:B------:R-:W-:Y:S04]  /*6cb0*/  MOV R49, UR4 ;  /* 0x0000000400317c02 */ /* 0x000fe80008000f00 */
[----:B------:R-:W-:Y:S01]  /*6cc0*/  R2UR UR48, R49 ;  /* 0x00000000313072ca */ /* 0x000fe200000e0000 */
[----:B---3--:R-:W-:Y:S04]  /*6cd0*/  UIADD3 UR4, UP0, UPT, UR6, 0x680, URZ ;  /* 0x0000068006047890 */ /* 0x008fe8000ff1e0ff */
[----:B------:R-:W-:Y:S09]  /*6ce0*/  UIADD3.X UR5, UPT, UPT, URZ, UR7, URZ, UP0, !UPT ;  /* 0x00000007ff057290 */ /* 0x000ff200087fe4ff */
[----:B------:R3:W-:Y:S01]  /*6cf0*/  UTMASTG.3D [UR48], [UR4] ;  /* 0x00000030040073b5 */ /* 0x0007e20008010000 */
[----:B------:R0:W-:Y:S01]  /*6d00*/  UTMACMDFLUSH ;  /* 0x00000000000079b7 */ /* 0x0001e20000000000 */
[----:B---3--:R-:W-:Y:S04]  /*6d10*/  DEPBAR.LE SB0, 0x1 ;  /* 0x000080400000791a */ /* 0x008fe80000000000 */
.L_x_110:
[----:B------:R-:W-:Y:S05]  /*6d20*/  BSYNC.RECONVERGENT B0 ;  /* 0x0000000000007941 */ /* 0x000fea0003800200 */
.L_x_109:
[----:B------:R-:W-:Y:S01]  /*6d30*/  BAR.SYNC.DEFER_BLOCKING 0x1, 0x80 ;  /* 0x0042000000007b1d */ /* 0x000fe20000010000 */
[----:B------:R-:W-:Y:S01]  /*6d40*/  ISETP.NE.AND P1, PT, R59, RZ, PT ;  /* 0x000000ff3b00720c */ /* 0x000fe20003f25270 */
[----:B------:R-:W-:Y:S01]  /*6d50*/  UISETP.NE.AND UP0, UPT, UR47, URZ, UPT ;  /* 0x000000ff2f00728c */ /* 0x000fe2000bf05270 */
[----:B------:R-:W-:Y:S11]  /*6d60*/  LEA R2, R62, UR44, 0x3 ;  /* 0x0000002c3e027c11 */ /* 0x000ff6000f8e18ff */
[----:B------:R-:W-:Y:S01]  /*6d70*/  @P1 SHF.L.U32 R3, R54, 0x1f, RZ ;  /* 0x0000001f36031819 */ /* 0x000fe200000006ff */
[----:B------:R-:W-:Y:S06]  /*6d80*/  BRA.U !UP0, `(.L_x_111) ;  /* 0x0000000108247547 */ /* 0x000fec000b800000 */
[----:B------:R-:W-:Y:S01]  /*6d90*/  IMAD.U32 R4, RZ, RZ, UR46 ;  /* 0x0000002eff047e24 */ /* 0x000fe2000f8e00ff */
[----:B------:R-:W-:Y:S01]  /*6da0*/  MOV R0, UR52 ;  /* 0x0000003400007c02 */ /* 0x000fe20008000f00 */
[----:B------:R-:W-:Y:S03]  /*6db0*/  UIADD3 UR4, UPT, UPT, UR46, 0x1, URZ ;  /* 0x000000012e047890 */ /* 0x000fe6000fffe0ff */
[----:B------:R-:W-:Y:S01]  /*6dc0*/  @P1 LEA R4, R4, UR44, 0x3 ;  /* 0x0000002c04041c11 */ /* 0x000fe2000f8e18ff */
[----:B------:R-:W-:Y:S04]  /*6dd0*/  UISETP.NE.AND UP0, UPT, UR4, 0x4, UPT ;  /* 0x000000040400788c */ /* 0x000fe8000bf05270 */
[----:B------:R-:W-:Y:S01]  /*6de0*/  @P1 VIADD R4, R4, 0x60 ;  /* 0x0000006004041836 */ /* 0x000fe20000000000 */
[----:B------:R-:W-:Y:S04]  /*6df0*/  USEL UR46, UR4, URZ, UP0 ;  /* 0x000000ff042e7287 */ /* 0x000fe80008000000 */
[----:B------:R-:W-:Y:S04]  /*6e00*/  @P1 PRMT R0, R0, 0x654, R4 ;  /* 0x0000065400001816 */ /* 0x000fe80000000004 */
[----:B------:R3:W-:Y:S04]  /*6e10*/  @P1 SYNCS.ARRIVE.TRANS64.RED.A1T0 RZ, [R0+URZ], RZ ;  /* 0x000000ff00ff19a7 */ /* 0x0007e800081004ff */
.L_x_111:
[----:B------:R-:W4:Y:S01]  /*6e20*/  @P1 SYNCS.PHASECHK.TRANS64.TRYWAIT P0, [R2+URZ+0x40], R3 ;  /* 0x00004003020015a7 */ /* 0x000f2200080011ff */
[----:B------:R-:W-:Y:S01]  /*6e30*/  BSSY B1, `(.L_x_112) ;  /* 0x0000013000017945 */ /* 0x000fe20003800000 */
[----:B----4-:R-:W-:Y:S03]  /*6e40*/  @P1 SEL R64, RZ, 0x1, !P0 ;  /* 0x00000001ff401807 */ /* 0x010fe60004000000 */
[----:B------:R-:W-:Y:S05]  /*6e50*/  @!P1 BRA `(.L_x_113) ;  /* 0x0000000000409947 */ /* 0x000fea0003800000 */
[----:B------:R-:W-:Y:S01]  /*6e60*/  ISETP.NE.AND P1, PT, R65, RZ, PT ;  /* 0x000000ff4100720c */ /* 0x000fe20003f25270 */
[----:B------:R-:W-:Y:S01]  /*6e70*/  BSSY B0, `(.L_x_114) ;  /* 0x0000009000007945 */ /* 0x000fe20003800000 */
[----:B------:R-:W-:Y:S11]  /*6e80*/  ISETP.NE.AND P0, PT, R64, RZ, PT ;  /* 0x000000ff4000720c */ /* 0x000ff60003f05270 */
[----:B------:R-:W-:Y:S05]  /*6e90*/  @P1 IMAD R4, R62, 0x1000, R63 ;  /* 0x000010003e041824 */ /* 0x000fea00078e023f */
[----:B------:R-:W-:Y:S05]  /*6ea0*/  @P1 IADD3 R3, PT, PT, R4, UR44, RZ ;  /* 0x0000002c04031c10 */ /* 0x000fea000fffe0ff */
[----:B------:R-:W-:Y:S01]  /*6eb0*/  @P1 IMAD.IADD R3, R55, 0x1, R3 ;  /* 0x0000000137031824 */ /* 0x000fe200078e0203 */
[----:B------:R-:W-:Y:S06]  /*6ec0*/  @P0 BRA `(.L_x_115) ;  /* 0x00000000000c0947 */ /* 0x000fec0003800000 */
[----:B---3--:R-:W-:Y:S04]  /*6ed0*/  SHF.L.U32 R0, R54, 0x1f, RZ ;  /* 0x0000001f36007819 */ /* 0x008fe800000006ff */
[----:B------:R-:W3:Y:S02]  /*6ee0*/  SYNCS.PHASECHK.TRANS64.TRYWAIT P0, [R2+URZ+0x40], R0 ;  /* 0x00004000020075a7 */ /* 0x000ee400080011ff */
[----:B---3--:R-:W-:Y:S05]  /*6ef0*/  @!P0 BRA `(.L_x_116) ;  /* 0x0000002400a48947 */ /* 0x008fea0003800000 */
.L_x_115:
[----:B------:R-:W-:Y:S05]  /*6f00*/  BSYNC B0 ;  /* 0x0000000000007941 */ /* 0x000fea0003800000 */
.L_x_114:
[----:B------:R-:W-:Y:S02]  /*6f10*/  ISETP.NE.AND P0, PT, R65, RZ, PT ;  /* 0x000000ff4100720c */ /* 0x000fe40003f05270 */
[----:B------:R-:W-:Y:S11]  /*6f20*/  IADD3 R62, PT, PT, R62, 0x1, RZ ;  /* 0x000000013e3e7810 */ /* 0x000ff60007ffe0ff */
[----:B------:R-:W-:Y:S05]  /*6f30*/  @P0 WARPSYNC.ALL ;  /* 0x0000000000000948 */ /* 0x000fea0003800000 */
[----:B------:R4:W1:Y:S04]  /*6f40*/  @P0 LDSM.16.M88.4 R28, [R4+UR44+0x200] ;  /* 0x0002002c041c083b */ /* 0x0008680008000200 */
[----:B------:R4:W1:Y:S02]  /*6f50*/  @P0 LDSM.16.M88.4 R36, [R3+0x200] ;  /* 0x000200000324083b */ /* 0x0008640000000200 */
.L_x_113:
[----:B------:R-:W-:Y:S05]  /*6f60*/  BSYNC B1 ;  /* 0x0000000000017941 */ /* 0x000fea0003800000 */
.L_x_112:
[----:B---3--:R-:W-:Y:S05]  /*6f70*/  VIADD R0, R25, 0x20 ;  /* 0x0000002019007836 */ /* 0x008fea0000000000 */
[----:B------:R-:W-:Y:S04]  /*6f80*/  SHF.R.U32.HI R0, RZ, 0x15, R0 ;  /* 0x00000015ff007819 */ /* 0x000fe80000011600 */
[----:B------:R-:W-:Y:S11]  /*6f90*/  LOP3.LUT P0, RZ, R0, 0x3, R46, 0x48, !PT ;  /* 0x0000000300ff7812 */ /* 0x000ff6000780482e */
[----:B------:R-:W-:Y:S02]  /*6fa0*/  @!UPT UIADD3 URZ, UPT, UPT, URZ, URZ, URZ ;  /* 0x000000fffffff290 */ /* 0x000fe4000fffe0ff */
[----:B------:R-:W-:Y:S05]  /*6fb0*/  @!P0 BRA `(.L_x_117) ;  /* 0x0000000000408947 */ /* 0x000fea0003800000 */
[----:B------:R-:W3:Y:S01]  /*6fc0*/  LDCU.64 UR8, c[0x4][0x70] ;  /* 0x01000e00ff0877ac */ /* 0x000ee20008000a00 */
[----:B----4-:R-:W-:Y:S01]  /*6fd0*/  MOV R3, 0x0 ;  /* 0x0000000000037802 */ /* 0x010fe20000000f00 */
[----:B------:R-:W-:Y:S02]  /*6fe0*/  HFMA2 R12, -RZ, RZ, 0, 5.9604644775390625e-08 ;  /* 0x00000001ff0c7431 */ /* 0x000fe400000001ff */
[----:B-1----:R-:W-:Y:S02]  /*6ff0*/  IMAD.MOV.U32 R8, RZ, RZ, 0x192 ;  /* 0x00000192ff087424 */ /* 0x002fe400078e00ff */
[----:B------:R-:W-:Y:S01]  /*7000*/  IMAD.MOV.U32 R13, RZ, RZ, RZ ;  /* 0x000000ffff0d7224 */ /* 0x000fe200078e00ff */
[----:B------:R-:W1:Y:S01]  /*7010*/  LDCU.64 UR6, c[0x4][0x78] ;  /* 0x01000f00ff0677ac */ /* 0x000e620008000a00 */
[----:B------:R-:W4:Y:S01]  /*7020*/  LDC.64 R2, c[0x4][R3] ;  /* 0x0100000003027b82 */ /* 0x000f220000000a00 */
[----:B------:R-:W5:Y:S01]  /*7030*/  LDCU.64 UR4, c[0x4][0x10] ;  /* 0x01000200ff0477ac */ /* 0x000f620008000a00 */
[----:B---3--:R-:W-:Y:S01]  /*7040*/  MOV R5, UR9 ;  /* 0x0000000900057c02 */ /* 0x008fe20008000f00 */
[----:B------:R-:W-:Y:S01]  /*7050*/  IMAD.U32 R4, RZ, RZ, UR8 ;  /* 0x00000008ff047e24 */ /* 0x000fe2000f8e00ff */
[----:B-1----:R-:W-:Y:S01]  /*7060*/  MOV R7, UR7 ;  /* 0x0000000700077c02 */ /* 0x002fe20008000f00 */
[----:B------:R-:W-:Y:S01]  /*7070*/  IMAD.U32 R6, RZ, RZ, UR6 ;  /* 0x00000006ff067e24 */ /* 0x000fe2000f8e00ff */
[----:B-----5:R-:W-:Y:S01]  /*7080*/  MOV R11, UR5 ;  /* 0x00000005000b7c02 */ /* 0x020fe20008000f00 */
[----:B------:R-:W-:Y:S02]  /*7090*/  IMAD.U32 R10, RZ, RZ, UR4 ;  /* 0x00000004ff0a7e24 */ /* 0x000fe4000f8e00ff */
[----:B------:R-:W-:Y:S07]  /*70a0*/  LEPC R20, `(.L_x_117) ;  /* 0x000000001014794e */ /* 0x000fee0000000000 */
[----:B--2-4-:R-:W-:Y:S05]  /*70b0*/  CALL.ABS.NOINC R2 ;  /* 0x0000000002007343 */ /* 0x014fea0003c00000 */
.L_x_117:
[----:B-1--4-:R-:W-:Y:S01]  /*70c0*/  SHF.L.U32 R3, R28, 0x10, RZ ;  /* 0x000000101c037819 */ /* 0x012fe200000006ff */
[----:B------:R-:W-:Y:S05]  /*70d0*/  WARPSYNC.ALL ;  /* 0x0000000000007948 */ /* 0x000fea0003800000 */
[----:B------:R-:W-:Y:S01]  /*70e0*/  R2UR UR4, R25 ;  /* 0x00000000190472ca */ /* 0x000fe200000e0000 */
[----:B------:R-:W-:Y:S01]  /*70f0*/  BSSY.RECONVERGENT B0, `(.L_x_118) ;  /* 0x0000056000007945 */ /* 0x000fe20003800200 */
[----:B------:R-:W-:Y:S02]  /*7100*/  SHF.L.U32 R20, R30, 0x10, RZ ;  /* 0x000000101e147819 */ /* 0x000fe400000006ff */
[----:B------:R-:W-:Y:S02]  /*7110*/  ISETP.NE.AND P6, PT, R59, RZ, PT ;  /* 0x000000ff3b00720c */ /* 0x000fe40003fc5270 */
[----:B------:R-:W-:Y:S07]  /*7120*/  ISETP.NE.AND P0, PT, R56, RZ, PT ;  /* 0x000000ff3800720c */ /* 0x000fee0003f05270 */
[----:B------:R-:W1:Y:S02]  /*7130*/  LDTM.16dp256bit.x4 R4, tmem[UR4+0x20] ;  /* 0x00002004000479ee */ /* 0x000e640008120000 */
[----:B-1----:R-:W-:Y:S01]  /*7140*/  FMUL R0, R24, R4 ;  /* 0x0000000418007220 */ /* 0x002fe20000400000 */
[----:B------:R-:W-:Y:S01]  /*7150*/  LOP3.LUT R4, R28, 0xffff0000, RZ, 0xc0, !PT ;  /* 0xffff00001c047812 */ /* 0x000fe200078ec0ff */
[C---:B------:R-:W-:Y:S01]  /*7160*/  FMUL R2, R24.reuse, R5 ;  /* 0x0000000518027220 */ /* 0x040fe20000400000 */
[----:B------:R-:W-:Y:S01]  /*7170*/  SHF.L.U32 R5, R29, 0x10, RZ ;  /* 0x000000101d057819 */ /* 0x000fe200000006ff */
[----:B------:R-:W-:Y:S01]  /*7180*/  FFMA R0, R27, R3, R0 ;  /* 0x000000031b007223 */ /* 0x000fe20000000000 */
[C---:B------:R-:W-:Y:S01]  /*7190*/  FMUL R3, R24.reuse, R6 ;  /* 0x0000000618037220 */ /* 0x040fe20000400000 */
[----:B------:R-:W-:Y:S01]  /*71a0*/  LOP3.LUT R6, R29, 0xffff0000, RZ, 0xc0, !PT ;  /* 0xffff00001d067812 */ /* 0x000fe200078ec0ff */
[C---:B------:R-:W-:Y:S01]  /*71b0*/  FFMA R2, R27.reuse, R4, R2 ;  /* 0x000000041b027223 */ /* 0x040fe20000000002 */
[C---:B------:R-:W-:Y:S01]  /*71c0*/  FMUL R7, R24.reuse, R7 ;  /* 0x0000000718077220 */ /* 0x040fe20000400000 */
[C---:B------:R-:W-:Y:S01]  /*71d0*/  FFMA R3, R27.reuse, R5, R3 ;  /* 0x000000051b037223 */ /* 0x040fe20000000003 */
[C---:B------:R-:W-:Y:S01]  /*71e0*/  FMUL R4, R24.reuse, R8 ;  /* 0x0000000818047220 */ /* 0x040fe20000400000 */
[----:B------:R-:W-:Y:S01]  /*71f0*/  FMUL R5, R24, R9 ;  /* 0x0000000918057220 */ /* 0x000fe20000400000 */
[----:B------:R-:W-:Y:S01]  /*7200*/  F2FP.BF16.F32.PACK_AB R32, R2, R0 ;  /* 0x000000000220723e */ /* 0x000fe200000010ff */
[C---:B------:R-:W-:Y:S01]  /*7210*/  FFMA R7, R27.reuse, R6, R7 ;  /* 0x000000061b077223 */ /* 0x040fe20000000007 */
[----:B------:R-:W-:Y:S01]  /*7220*/  LOP3.LUT R0, R30, 0xffff0000, RZ, 0xc0, !PT ;  /* 0xffff00001e007812 */ /* 0x000fe200078ec0ff */
[----:B------:R-:W-:Y:S01]  /*7230*/  FFMA R4, R27, R20, R4 ;  /* 0x000000141b047223 */ /* 0x000fe20000000004 */
[----:B------:R-:W-:Y:S01]  /*7240*/  SHF.L.U32 R2, R31, 0x10, RZ ;  /* 0x000000101f027819 */ /* 0x000fe200000006ff */
[----:B------:R-:W-:Y:S01]  /*7250*/  FMUL R6, R24, R10 ;  /* 0x0000000a18067220 */ /* 0x000fe20000400000 */
[----:B------:R-:W-:Y:S01]  /*7260*/  F2FP.BF16.F32.PACK_AB R33, R7, R3 ;  /* 0x000000030721723e */ /* 0x000fe200000010ff */
[----:B------:R-:W-:Y:S01]  /*7270*/  FFMA R5, R27, R0, R5 ;  /* 0x000000001b057223 */ /* 0x000fe20000000005 */
[----:B------:R-:W-:Y:S01]  /*7280*/  LOP3.LUT R3, R31, 0xffff0000, RZ, 0xc0, !PT ;  /* 0xffff00001f037812 */ /* 0x000fe200078ec0ff */
[----:B------:R-:W-:Y:S01]  /*7290*/  FFMA R6, R27, R2, R6 ;  /* 0x000000021b067223 */ /* 0x000fe20000000006 */
[----:B------:R-:W-:Y:S01]  /*72a0*/  SHF.L.U32 R7, R36, 0x10, RZ ;  /* 0x0000001024077819 */ /* 0x000fe200000006ff */
[----:B------:R-:W-:Y:S01]  /*72b0*/  FMUL R11, R24, R11 ;  /* 0x0000000b180b7220 */ /* 0x000fe20000400000 */
[----:B------:R-:W-:Y:S01]  /*72c0*/  LOP3.LUT R0, R36, 0xffff0000, RZ, 0xc0, !PT ;  /* 0xffff000024007812 */ /* 0x000fe200078ec0ff */
[C---:B------:R-:W-:Y:S01]  /*72d0*/  FMUL R8, R24.reuse, R12 ;  /* 0x0000000c18087220 */ /* 0x040fe20000400000 */
[----:B------:R-:W-:Y:S01]  /*72e0*/  SHF.L.U32 R2, R37, 0x10, RZ ;  /* 0x0000001025027819 */ /* 0x000fe200000006ff */
[C---:B------:R-:W-:Y:S01]  /*72f0*/  FMUL R9, R24.reuse, R13 ;  /* 0x0000000d18097220 */ /* 0x040fe20000400000 */
[----:B------:R-:W-:Y:S01]  /*7300*/  F2FP.BF16.F32.PACK_AB R34, R5, R4 ;  /* 0x000000040522723e */ /* 0x000fe200000010ff */
[----:B------:R-:W-:Y:S01]  /*7310*/  FFMA R11, R27, R3, R11 ;  /* 0x000000031b0b7223 */ /* 0x000fe2000000000b */
[----:B------:R-:W-:Y:S01]  /*7320*/  SHF.L.U32 R3, R39, 0x10, RZ ;  /* 0x0000001027037819 */ /* 0x000fe200000006ff */
[----:B------:R-:W-:Y:S01]  /*7330*/  FFMA R8, R27, R7, R8 ;  /* 0x000000071b087223 */ /* 0x000fe20000000008 */
[----:B------:R-:W-:Y:S01]  /*7340*/  LOP3.LUT R4, R39, 0xffff0000, RZ, 0xc0, !PT ;  /* 0xffff000027047812 */ /* 0x000fe200078ec0ff */
[----:B------:R-:W-:Y:S01]  /*7350*/  FFMA R9, R27, R0, R9 ;  /* 0x000000001b097223 */ /* 0x000fe20000000009 */
[----:B------:R-:W-:Y:S01]  /*7360*/  LOP3.LUT R0, R37, 0xffff0000, RZ, 0xc0, !PT ;  /* 0xffff000025007812 */ /* 0x000fe200078ec0ff */
[C---:B------:R-:W-:Y:S01]  /*7370*/  FMUL R10, R24.reuse, R14 ;  /* 0x0000000e180a7220 */ /* 0x040fe20000400000 */
[----:B------:R-:W-:Y:S01]  /*7380*/  F2FP.BF16.F32.PACK_AB R35, R11, R6 ;  /* 0x000000060b23723e */ /* 0x000fe200000010ff */
[----:B------:R-:W-:Y:S01]  /*7390*/  FMUL R15, R24, R15 ;  /* 0x0000000f180f7220 */ /* 0x000fe20000400000 */
[----:B------:R-:W-:Y:S01]  /*73a0*/  F2FP.BF16.F32.PACK_AB R8, R9, R8 ;  /* 0x000000080908723e */ /* 0x000fe200000010ff */
[C---:B------:R-:W-:Y:S01]  /*73b0*/  FFMA R10, R27.reuse, R2, R10 ;  /* 0x000000021b0a7223 */ /* 0x040fe2000000000a */
[C---:B------:R-:W-:Y:S01]  /*73c0*/  SHF.L.U32 R2, R38.reuse, 0x10, RZ ;  /* 0x0000001026027819 */ /* 0x040fe200000006ff */
[----:B------:R-:W-:Y:S01]  /*73d0*/  FFMA R15, R27, R0, R15 ;  /* 0x000000001b0f7223 */ /* 0x000fe2000000000f */
[----:B------:R-:W-:Y:S01]  /*73e0*/  LOP3.LUT R0, R38, 0xffff0000, RZ, 0xc0, !PT ;  /* 0xffff000026007812 */ /* 0x000fe200078ec0ff */
[----:B------:R1:W-:Y:S01]  /*73f0*/  STSM.16.M88.4 [R61+0x1200], R32 ;  /* 0x001200203d007844 */ /* 0x0003e20000000200 */
[C---:B------:R-:W-:Y:S01]  /*7400*/  FMUL R12, R24.reuse, R16 ;  /* 0x00000010180c7220 */ /* 0x040fe20000400000 */
[C---:B------:R-:W-:Y:S01]  /*7410*/  FMUL R13, R24.reuse, R17 ;  /* 0x00000011180d7220 */ /* 0x040fe20000400000 */
[----:B------:R-:W-:Y:S01]  /*7420*/  F2FP.BF16.F32.PACK_AB R9, R15, R10 ;  /* 0x0000000a0f09723e */ /* 0x000fe200000010ff */
[C---:B------:R-:W-:Y:S01]  /*7430*/  FMUL R14, R24.reuse, R18 ;  /* 0x00000012180e7220 */ /* 0x040fe20000400000 */
[----:B------:R-:W-:Y:S01]  /*7440*/  FMUL R19, R24, R19 ;  /* 0x0000001318137220 */ /* 0x000fe20000400000 */
[C---:B------:R-:W-:Y:S01]  /*7450*/  FFMA R12, R27.reuse, R2, R12 ;  /* 0x000000021b0c7223 */ /* 0x040fe2000000000c */
[----:B------:R-:W-:Y:S01]  /*7460*/  MOV R2, UR46 ;  /* 0x0000002e00027c02 */ /* 0x000fe20008000f00 */
[C---:B------:R-:W-:Y:S01]  /*7470*/  FFMA R13, R27.reuse, R0, R13 ;  /* 0x000000001b0d7223 */ /* 0x040fe2000000000d */
[C---:B------:R-:W-:Y:S01]  /*7480*/  FFMA R14, R27.reuse, R3, R14 ;  /* 0x000000031b0e7223 */ /* 0x040fe2000000000e */
[----:B------:R-:W-:Y:S01]  /*7490*/  FFMA R19, R27, R4, R19 ;  /* 0x000000041b137223 */ /* 0x000fe20000000013 */
[----:B------:R-:W-:Y:S02]  /*74a0*/  @P6 LEA R2, R2, UR44, 0x3 ;  /* 0x0000002c02026c11 */ /* 0x000fe4000f8e18ff */
[----:B------:R-:W-:Y:S02]  /*74b0*/  F2FP.BF16.F32.PACK_AB R10, R13, R12 ;  /* 0x0000000c0d0a723e */ /* 0x000fe400000010ff */
[----:B------:R-:W-:Y:S02]  /*74c0*/  F2FP.BF16.F32.PACK_AB R11, R19, R14 ;  /* 0x0000000e130b723e */ /* 0x000fe400000010ff */
[----:B------:R-:W-:Y:S02]  /*74d0*/  MOV R0, UR52 ;  /* 0x0000003400007c02 */ /* 0x000fe40008000f00 */
[----:B------:R-:W-:Y:S01]  /*74e0*/  @P6 IADD3 R2, PT, PT, R2, 0x60, RZ ;  /* 0x0000006002026810 */ /* 0x000fe20007ffe0ff */
[----:B------:R1:W-:Y:S01]  /*74f0*/  STSM.16.M88.4 [R60+0x1200], R8 ;  /* 0x001200083c007844 */ /* 0x0003e20000000200 */
[----:B------:R-:W-:Y:S02]  /*7500*/  @P6 SHF.L.U32 R3, R54, 0x1f, RZ ;  /* 0x0000001f36036819 */ /* 0x000fe400000006ff */
[----:B------:R-:W-:Y:S01]  /*7510*/  @P6 PRMT R0, R0, 0x654, R2 ;  /* 0x0000065400006816 */ /* 0x000fe20000000002 */
[----:B------:R-:W-:Y:S01]  /*7520*/  @!PT LDS RZ, [RZ] ;  /* 0x00000000fffff984 */ /* 0x000fe20000000800 */
[----:B------:R-:W-:Y:S01]  /*7530*/  @!PT LDS RZ, [RZ] ;  /* 0x00000000fffff984 */ /* 0x000fe20000000800 */
[----:B------:R-:W-:Y:S01]  /*7540*/  @!PT LDS RZ, [RZ] ;  /* 0x00000000fffff984 */ /* 0x000fe20000000800 */
[----:B------:R-:W-:Y:S01]  /*7550*/  @!PT LDS RZ, [RZ] ;  /* 0x00000000fffff984 */ /* 0x000fe20000000800 */
[----:B------:R3:W-:Y:S06]  /*7560*/  MEMBAR.ALL.CTA ;  /* 0x0000000000007992 */ /* 0x0007ec0000008000 */
[----:B---3--:R-:W3:Y:S01]  /*7570*/  FENCE.VIEW.ASYNC.S ;  /* 0x00000000000073c6 */ /* 0x008ee20000000000 */
[----:B------:R-:W-:Y:S01]  /*7580*/  LEA R2, R62, UR44, 0x3 ;  /* 0x0000002c3e027c11 */ /* 0x000fe2000f8e18ff */
[----:B---3--:R-:W-:Y:S06]  /*7590*/  BAR.SYNC.DEFER_BLOCKING 0x1, 0x80 ;  /* 0x0042000000007b1d */ /* 0x008fec0000010000 */
[----:B------:R-:W-:Y:S05]  /*75a0*/  @P0 BRA `(.L_x_119) ;  /* 0x0000000000280947 */ /* 0x000fea0003800000 */
[----:B------:R-:W3:Y:S01]  /*75b0*/  LDCU.64 UR6, c[0x0][0x348] ;  /* 0x00006900ff0677ac */ /* 0x000ee20008000a00 */
[----:B------:R-:W-:Y:S02]  /*75c0*/  UIADD3 UR9, UPT, UPT, UR49, 0x20, URZ ;  /* 0x0000002031097890 */ /* 0x000fe4000fffe0ff */
[----:B------:R-:W-:Y:S01]  /*75d0*/  UIADD3 UR8, UPT, UPT, UR44, 0x1200, URZ ;  /* 0x000012002c087890 */ /* 0x000fe2000fffe0ff */
[----:B------:R-:W-:Y:S01]  /*75e0*/  UMOV UR10, UR50 ;  /* 0x00000032000a7c82 */ /* 0x000fe20008000000 */
[----:B------:R-:W-:Y:S01]  /*75f0*/  UMOV UR11, UR36 ;  /* 0x00000024000b7c82 */ /* 0x000fe20008000000 */
[----:B---3--:R-:W-:Y:S04]  /*7600*/  UIADD3 UR4, UP0, UPT, UR6, 0x680, URZ ;  /* 0x0000068006047890 */ /* 0x008fe8000ff1e0ff */
[----:B------:R-:W-:Y:S09]  /*7610*/  UIADD3.X UR5, UPT, UPT, URZ, UR7, URZ, UP0, !UPT ;  /* 0x00000007ff057290 */ /* 0x000ff200087fe4ff */
[----:B------:R3:W-:Y:S01]  /*7620*/  UTMASTG.3D [UR8], [UR4] ;  /* 0x00000008040073b5 */ /* 0x0007e20008010000 */
[----:B------:R0:W-:Y:S01]  /*7630*/  UTMACMDFLUSH ;  /* 0x00000000000079b7 */ /* 0x0001e20000000000 */
[----:B---3--:R-:W-:Y:S04]  /*7640*/  DEPBAR.LE SB0, 0x1 ;  /* 0x000080400000791a */ /* 0x008fe80000000000 */
.L_x_119:
[----:B------:R-:W-:Y:S05]  /*7650*/  BSYNC.RECONVERGENT B0 ;  /* 0x0000000000007941 */ /* 0x000fea0003800200 */
.L_x_118:
[----:B------:R-:W-:Y:S01]  /*7660*/  BAR.SYNC.DEFER_BLOCKING 0x1, 0x80 ;  /* 0x0042000000007b1d */ /* 0x000fe20000010000 */
[----:B------:R-:W-:Y:S04]  /*7670*/  UIADD3 UR4, UPT, UPT, UR46, 0x1, URZ ;  /* 0x000000012e047890 */ /* 0x000fe8000fffe0ff */
[----:B------:R-:W-:Y:S04]  /*7680*/  UISETP.NE.AND UP0, UPT, UR4, 0x4, UPT ;  /* 0x000000040400788c */ /* 0x000fe8000bf05270 */
[----:B------:R-:W-:Y:S01]  /*7690*/  USEL UR45, UR4, URZ, UP0 ;  /* 0x000000ff042d7287 */ /* 0x000fe20008000000 */
[----:B------:R3:W-:Y:S01]  /*76a0*/  @P6 SYNCS.ARRIVE.TRANS64.RED.A1T0 RZ, [R0+URZ], RZ ;  /* 0x000000ff00ff69a7 */ /* 0x0007e200081004ff */
[----:B------:R-:W-:Y:S01]  /*76b0*/  BSSY B1, `(.L_x_120) ;  /* 0x0000014000017945 */ /* 0x000fe20003800000 */
[----:B------:R-:W4:Y:S02]  /*76c0*/  @P6 SYNCS.PHASECHK.TRANS64.TRYWAIT P0, [R2+URZ+0x40], R3 ;  /* 0x00004003020065a7 */ /* 0x000f2400080011ff */
[----:B----4-:R-:W-:Y:S01]  /*76d0*/  @P6 SEL R64, RZ, 0x1, !P0 ;  /* 0x00000001ff406807 */ /* 0x010fe20004000000 */
[----:B---3--:R-:W-:Y:S06]  /*76e0*/  @!P6 BRA `(.L_x_121) ;  /* 0x000000000040e947 */ /* 0x008fec0003800000 */
[----:B------:R-:W-:Y:S01]  /*76f0*/  ISETP.NE.AND P1, PT, R65, RZ, PT ;  /* 0x000000ff4100720c */ /* 0x000fe20003f25270 */
[----:B------:R-:W-:Y:S01]  /*7700*/  BSSY B0, `(.L_x_122) ;  /* 0x0000009000007945 */ /* 0x000fe20003800000 */
[----:B------:R-:W-:Y:S11]  /*7710*/  ISETP.NE.AND P0, PT, R64, RZ, PT ;  /* 0x000000ff4000720c */ /* 0x000ff60003f05270 */
[----:B------:R-:W-:Y:S05]  /*7720*/  @P1 IMAD R3, R62, 0x1000, R63 ;  /* 0x000010003e031824 */ /* 0x000fea00078e023f */
[----:B------:R-:W-:Y:S05]  /*7730*/  @P1 IADD3 R0, PT, PT, R3, UR44, RZ ;  /* 0x0000002c03001c10 */ /* 0x000fea000fffe0ff */
[----:B------:R-:W-:Y:S01]  /*7740*/  @P1 IMAD.IADD R0, R55, 0x1, R0 ;  /* 0x0000000137001824 */ /* 0x000fe200078e0200 */
[----:B------:R-:W-:Y:S06]  /*7750*/  @P0 BRA `(.L_x_123) ;  /* 0x00000000000c0947 */ /* 0x000fec0003800000 */
[----:B------:R-:W-:Y:S04]  /*7760*/  SHF.L.U32 R4, R54, 0x1f, RZ ;  /* 0x0000001f36047819 */ /* 0x000fe800000006ff */
[----:B------:R-:W3:Y:S02]  /*7770*/  SYNCS.PHASECHK.TRANS64.TRYWAIT P0, [R2+URZ+0x40], R4 ;  /* 0x00004004020075a7 */ /* 0x000ee400080011ff */
[----:B---3--:R-:W-:Y:S05]  /*7780*/  @!P0 BRA `(.L_x_124) ;  /* 0x0000001c00948947 */ /* 0x008fea0003800000 */
.L_x_123:
[----:B------:R-:W-:Y:S05]  /*7790*/  BSYNC B0 ;  /* 0x0000000000007941 */ /* 0x000fea0003800000 */
.L_x_122:
[----:B------:R-:W-:Y:S02]  /*77a0*/  ISETP.NE.AND P0, PT, R65, RZ, PT ;  /* 0x000000ff4100720c */ /* 0x000fe40003f05270 */
[----:B------:R-:W-:Y:S11]  /*77b0*/  IADD3 R62, PT, PT, R62, 0x1, RZ ;  /* 0x000000013e3e7810 */ /* 0x000ff60007ffe0ff */
[----:B------:R-:W-:Y:S05]  /*77c0*/  @P0 WARPSYNC.ALL ;  /* 0x0000000000000948 */ /* 0x000fea0003800000 */
[----:B------:R4:W1:Y:S04]  /*77d0*/  @P0 LDSM.16.M88.4 R28, [R3+UR44+0x200] ;  /* 0x0002002c031c083b */ /* 0x0008680008000200 */
[----:B------:R4:W1:Y:S02]  /*77e0*/  @P0 LDSM.16.M88.4 R36, [R0+0x200] ;  /* 0x000200000024083b */ /* 0x0008640000000200 */
.L_x_121:
[----:B------:R-:W-:Y:S05]  /*77f0*/  BSYNC B1 ;  /* 0x0000000000017941 */ /* 0x000fea0003800000 */
.L_x_120:
[----:B----4-:R-:W-:Y:S05]  /*7800*/  VIADD R0, R25, 0x40 ;  /* 0x0000004019007836 */ /* 0x010fea0000000000 */
[----:B------:R-:W-:Y:S04]  /*7810*/  SHF.R.U32.HI R0, RZ, 0x15, R0 ;  /* 0x00000015ff007819 */ /* 0x000fe80000011600 */
[----:B------:R-:W-:Y:S11]  /*7820*/  LOP3.LUT P0, RZ, R0, 0x3, R46, 0x48, !PT ;  /* 0x0000000300ff7812 */ /* 0x000ff6000780482e */
[----:B------:R-:W-:Y:S02]  /*7830*/  @!UPT UIADD3 URZ, UPT, UPT, URZ, URZ, URZ ;  /* 0x000000fffffff290 */ /* 0x000fe4000fffe0ff */
[----:B------:R-:W-:Y:S05]  /*7840*/  @!P0 BRA `(.L_x_125) ;  /* 0x0000000000408947 */ /* 0x000fea0003800000 */
[----:B------:R-:W4:Y:S01]  /*7850*/  LDCU.64 UR8, c[0x4][0x70] ;  /* 0x01000e00ff0877ac */ /* 0x000f220008000a00 */
[----:B------:R-:W-:Y:S01]  /*7860*/  MOV R3, 0x0 ;  /* 0x0000000000037802 */ /* 0x000fe20000000f00 */
[----:B------:R-:W-:Y:S02]  /*7870*/  HFMA2 R12, -RZ, RZ, 0, 5.9604644775390625e-08 ;  /* 0x00000001ff0c7431 */ /* 0x000fe400000001ff */
[----:B-1----:R-:W-:Y:S02]  /*7880*/  IMAD.MOV.U32 R8, RZ, RZ, 0x192 ;  /* 0x00000192ff087424 */ /* 0x002fe400078e00ff */
[----:B------:R-:W-:Y:S01]  /*7890*/  IMAD.MOV.U32 R13, RZ, RZ, RZ ;  /* 0x000000ffff0d7224 */ /* 0x000fe200078e00ff */
[----:B------:R-:W1:Y:S01]  /*78a0*/  LDCU.64 UR6, c[0x4][0x78] ;  /* 0x01000f00ff0677ac */ /* 0x000e620008000a00 */
[----:B---3--:R-:W3:Y:S01]  /*78b0*/  LDC.64 R2, c[0x4][R3] ;  /* 0x0100000003027b82 */ /* 0x008ee20000000a00 */
[----:B------:R-:W5:Y:S01]  /*78c0*/  LDCU.64 UR4, c[0x4][0x10] ;  /* 0x01000200ff0477ac */ /* 0x000f620008000a00 */
[----:B----4-:R-:W-:Y:S01]  /*78d0*/  MOV R5, UR9 ;  /* 0x0000000900057c02 */ /* 0x010fe20008000f00 */
[----:B------:R-:W-:Y:S01]  /*78e0*/  IMAD.U32 R4, RZ, RZ, UR8 ;  /* 0x00000008ff047e24 */ /* 0x000fe2000f8e00ff */
[----:B-1----:R-:W-:Y:S01]  /*78f0*/  MOV R7, UR7 ;  /* 0x0000000700077c02 */ /* 0x002fe20008000f00 */
[----:B------:R-:W-:Y:S01]  /*7900*/  IMAD.U32 R6, RZ, RZ, UR6 ;  /* 0x00000006ff067e24 */ /* 0x000fe2000f8e00ff */
[----:B-----5:R-:W-:Y:S01]  /*7910*/  MOV R11, UR5 ;  /* 0x00000005000b7c02 */ /* 0x020fe20008000f00 */
[----:B------:R-:W-:Y:S02]  /*7920*/  IMAD.U32 R10, RZ, RZ, UR4 ;  /* 0x00000004ff0a7e24 */ /* 0x000fe4000f8e00ff */
[----:B------:R-:W-:Y:S07]  /*7930*/  LEPC R20, `(.L_x_125) ;  /* 0x000000001014794e */ /* 0x000fee0000000000 */
[----:B--23--:R-:W-:Y:S05]  /*7940*/  CALL.ABS.NOINC R2 ;  /* 0x0000000002007343 */ /* 0x00cfea0003c00000 */
.L_x_125:
[----:B-1----:R-:W-:Y:S01]  /*7950*/  SHF.L.U32 R3, R28, 0x10, RZ ;  /* 0x000000101c037819 */ /* 0x002fe200000006ff */
[----:B------:R-:W-:Y:S05]  /*7960*/  WARPSYNC.ALL ;  /* 0x0000000000007948 */ /* 0x000fea0003800000 */
[----:B------:R-:W-:Y:S01]  /*7970*/  R2UR UR4, R25 ;  /* 0x00000000190472ca */ /* 0x000fe200000e0000 */
[----:B------:R-:W-:Y:S01]  /*7980*/  BSSY.RECONVERGENT B0, `(.L_x_126) ;  /* 0x0000056000007945 */ /* 0x000fe20003800200 */
[----:B------:R-:W-:Y:S02]  /*7990*/  SHF.L.U32 R20, R30, 0x10, RZ ;  /* 0x000000101e147819 */ /* 0x000fe400000006ff */
[----:B------:R-:W-:Y:S02]  /*79a0*/  ISETP.NE.AND P6, PT, R59, RZ, PT ;  /* 0x000000ff3b00720c */ /* 0x000fe40003fc5270 */
[----:B------:R-:W-:Y:S07]  /*79b0*/  ISETP.NE.AND P0, PT, R56, RZ, PT ;  /* 0x000000ff3800720c */ /* 0x000fee0003f05270 */
[----:B---3--:R-:W1:Y:S02]  /*79c0*/  LDTM.16dp256bit.x4 R4, tmem[UR4+0x40] ;  /* 0x00004004000479ee */ /* 0x008e640008120000 */
        /* <DEDUP_REMOVED lines=60> */
[----:B------:R-:W-:Y:S02]  /*7d90*/  LEA R3, R62, UR44, 0x3 ;  /* 0x0000002c3e037c11 */ /* 0x000fe4000f8e18ff */
[----:B------:R-:W-:Y:S01]  /*7da0*/  @P6 PRMT R0, R0, 0x654, R2 ;  /* 0x0000065400006816 */ /* 0x000fe20000000002 */
[----:B------:R-:W-:Y:S01]  /*7db0*/  @!PT LDS RZ, [RZ] ;  /* 0x00000000fffff984 */ /* 0x000fe20000000800 */
[----:B------:R-:W-:Y:S01]  /*7dc0*/  @!PT LDS RZ, [RZ] ;  /* 0x00000000fffff984 */ /* 0x000fe20000000800 */
[----:B------:R-:W-:Y:S01]  /*7dd0*/  @!PT LDS RZ, [RZ] ;  /* 0x00000000fffff984 */ /* 0x000fe20000000800 */
[----:B------:R-:W-:Y:S01]  /*7de0*/  @!PT LDS RZ, [RZ] ;  /* 0x00000000fffff984 */ /* 0x000fe20000000800 */
[----:B------:R3:W-:Y:S06]  /*7df0*/  MEMBAR.ALL.CTA ;  /* 0x0000000000007992 */ /* 0x0007ec0000008000 */
[----:B---3--:R-:W3:Y:S01]  /*7e00*/  FENCE.VIEW.ASYNC.S ;  /* 0x00000000000073c6 */ /* 0x008ee20000000000 */
[----:B------:R-:W-:Y:S01]  /*7e10*/  @P6 SHF.L.U32 R2, R54, 0x1f, RZ ;  /* 0x0000001f36026819 */ /* 0x000fe200000006ff */
        /* <DEDUP_REMOVED lines=12> */
.L_x_127:
[----:B------:R-:W-:Y:S05]  /*7ee0*/  BSYNC.RECONVERGENT B0 ;  /* 0x0000000000007941 */ /* 0x000fea0003800200 */
.L_x_126:
        /* <DEDUP_REMOVED lines=19> */
.L_x_131:
[----:B------:R-:W-:Y:S05]  /*8020*/  BSYNC B0 ;  /* 0x0000000000007941 */ /* 0x000fea0003800000 */
.L_x_130:
[----:B------:R-:W-:Y:S11]  /*8030*/  ISETP.NE.AND P0, PT, R65, RZ, PT ;  /* 0x000000ff4100720c */ /* 0x000ff60003f05270 */
[----:B------:R-:W-:Y:S02]  /*8040*/  @!UPT UIADD3 URZ, UPT, UPT, URZ, URZ, URZ ;  /* 0x000000fffffff290 */ /* 0x000fe4000fffe0ff */
[----:B------:R-:W-:Y:S05]  /*8050*/  @P0 WARPSYNC.ALL ;  /* 0x0000000000000948 */ /* 0x000fea0003800000 */
[----:B------:R4:W1:Y:S04]  /*8060*/  @P0 LDSM.16.M88.4 R28, [R62+UR44+0x200] ;  /* 0x0002002c3e1c083b */ /* 0x0008680008000200 */
[----:B------:R4:W1:Y:S02]  /*8070*/  @P0 LDSM.16.M88.4 R36, [R2+0x200] ;  /* 0x000200000224083b */ /* 0x0008640000000200 */
.L_x_129:
[----:B------:R-:W-:Y:S05]  /*8080*/  BSYNC B1 ;  /* 0x0000000000017941 */ /* 0x000fea0003800000 */
.L_x_128:
[----:B---3--:R-:W-:Y:S05]  /*8090*/  VIADD R0, R25, 0x60 ;  /* 0x0000006019007836 */ /* 0x008fea0000000000 */
[----:B------:R-:W-:Y:S04]  /*80a0*/  SHF.R.U32.HI R0, RZ, 0x15, R0 ;  /* 0x00000015ff007819 */ /* 0x000fe80000011600 */
[----:B------:R-:W-:Y:S11]  /*80b0*/  LOP3.LUT P0, RZ, R0, 0x3, R46, 0x48, !PT ;  /* 0x0000000300ff7812 */ /* 0x000ff6000780482e */
[----:B------:R-:W-:Y:S02]  /*80c0*/  @!UPT UIADD3 URZ, UPT, UPT, URZ, URZ, URZ ;  /* 0x000000fffffff290 */ /* 0x000fe4000fffe0ff */
[----:B------:R-:W-:Y:S05]  /*80d0*/  @!P0 BRA `(.L_x_133) ;  /* 0x0000000000408947 */ /* 0x000fea0003800000 */
[----:B------:R-:W3:Y:S01]  /*80e0*/  LDCU.64 UR8, c[0x4][0x70] ;  /* 0x01000e00ff0877ac */ /* 0x000ee20008000a00 */
[----:B------:R-:W-:Y:S01]  /*80f0*/  MOV R3, 0x0 ;  /* 0x0000000000037802 */ /* 0x000fe20000000f00 */
[----:B------:R-:W-:Y:S02]  /*8100*/  HFMA2 R12, -RZ, RZ, 0, 5.9604644775390625e-08 ;  /* 0x00000001ff0c7431 */ /* 0x000fe400000001ff */
[----:B-1----:R-:W-:Y:S02]  /*8110*/  IMAD.MOV.U32 R8, RZ, RZ, 0x192 ;  /* 0x00000192ff087424 */ /* 0x002fe400078e00ff */
[----:B------:R-:W-:Y:S01]  /*8120*/  IMAD.MOV.U32 R13, RZ, RZ, RZ ;  /* 0x000000ffff0d7224 */ /* 0x000fe200078e00ff */
[----:B------:R-:W1:Y:S01]  /*8130*/  LDCU.64 UR6, c[0x4][0x78] ;  /* 0x01000f00ff0677ac */ /* 0x000e620008000a00 */
[----:B----4-:R-:W4:Y:S01]  /*8140*/  LDC.64 R2, c[0x4][R3] ;  /* 0x0100000003027b82 */ /* 0x010f220000000a00 */
        /* <DEDUP_REMOVED lines=9> */
.L_x_133:
[----:B------:R-:W-:Y:S01]  /*81e0*/  ISETP.NE.AND P0, PT, R56, RZ, PT ;  /* 0x000000ff3800720c */ /* 0x000fe20003f05270 */
[----:B------:R-:W-:Y:S05]  /*81f0*/  WARPSYNC.ALL ;  /* 0x0000000000007948 */ /* 0x000fea0003800000 */
[----:B------:R-:W-:Y:S01]  /*8200*/  R2UR UR4, R25 ;  /* 0x00000000190472ca */ /* 0x000fe200000e0000 */
[----:B------:R-:W-:Y:S01]  /*8210*/  BSSY.RECONVERGENT B0, `(.L_x_134) ;  /* 0x0000053000007945 */ /* 0x000fe20003800200 */
[C---:B-1----:R-:W-:Y:S02]  /*8220*/  SHF.L.U32 R0, R28.reuse, 0x10, RZ ;  /* 0x000000101c007819 */ /* 0x042fe400000006ff */
[----:B----4-:R-:W-:Y:S02]  /*8230*/  LOP3.LUT R2, R28, 0xffff0000, RZ, 0xc0, !PT ;  /* 0xffff00001c027812 */ /* 0x010fe400078ec0ff */
[C---:B------:R-:W-:Y:S02]  /*8240*/  SHF.L.U32 R3, R29.reuse, 0x10, RZ ;  /* 0x000000101d037819 */ /* 0x040fe400000006ff */
[----:B------:R-:W-:Y:S02]  /*8250*/  LOP3.LUT R20, R29, 0xffff0000, RZ, 0xc0, !PT ;  /* 0xffff00001d147812 */ /* 0x000fe400078ec0ff */
[C---:B------:R-:W-:Y:S02]  /*8260*/  SHF.L.U32 R21, R30.reuse, 0x10, RZ ;  /* 0x000000101e157819 */ /* 0x040fe400000006ff */
[----:B------:R-:W-:Y:S01]  /*8270*/  LOP3.LUT R25, R30, 0xffff0000, RZ, 0xc0, !PT ;  /* 0xffff00001e197812 */ /* 0x000fe200078ec0ff */
[----:B------:R-:W1:Y:S01]  /*8280*/  LDTM.16dp256bit.x4 R4, tmem[UR4+0x60] ;  /* 0x00006004000479ee */ /* 0x000e620008120000 */
[----:B------:R-:W-:Y:S01]  /*8290*/  R2UR UR4, R26 ;  /* 0x000000001a0472ca */ /* 0x000fe200000e0000 */
[----:B------:R-:W-:Y:S01]  /*82a0*/  NOP ;  /* 0x0000000000007918 */ /* 0x000fe20000000000 */
[C---:B------:R-:W-:Y:S02]  /*82b0*/  SHF.L.U32 R26, R31.reuse, 0x10, RZ ;  /* 0x000000101f1a7819 */ /* 0x040fe400000006ff */
[----:B------:R-:W-:Y:S02]  /*82c0*/  LOP3.LUT R28, R31, 0xffff0000, RZ, 0xc0, !PT ;  /* 0xffff00001f1c7812 */ /* 0x000fe400078ec0ff */
[C---:B------:R-:W-:Y:S02]  /*82d0*/  SHF.L.U32 R29, R36.reuse, 0x10, RZ ;  /* 0x00000010241d7819 */ /* 0x040fe400000006ff */
[----:B------:R-:W-:Y:S02]  /*82e0*/  LOP3.LUT R30, R36, 0xffff0000, RZ, 0xc0, !PT ;  /* 0xffff0000241e7812 */ /* 0x000fe400078ec0ff */
[C---:B------:R-:W-:Y:S02]  /*82f0*/  SHF.L.U32 R31, R37.reuse, 0x10, RZ ;  /* 0x00000010251f7819 */ /* 0x040fe400000006ff */
[----:B------:R-:W-:Y:S01]  /*8300*/  LOP3.LUT R32, R37, 0xffff0000, RZ, 0xc0, !PT ;  /* 0xffff000025207812 */ /* 0x000fe200078ec0ff */
[----:B------:R-:W-:Y:S01]  /*8310*/  UIADD3 UR4, UPT, UPT, UR4, 0xd0, URZ ;  /* 0x000000d004047890 */ /* 0x000fe2000fffe0ff */
[C---:B------:R-:W-:Y:S02]  /*8320*/  SHF.L.U32 R33, R38.reuse, 0x10, RZ ;  /* 0x0000001026217819 */ /* 0x040fe400000006ff */
[----:B------:R-:W-:Y:S01]  /*8330*/  LOP3.LUT R34, R38, 0xffff0000, RZ, 0xc0, !PT ;  /* 0xffff000026227812 */ /* 0x000fe200078ec0ff */
[----:B------:R-:W-:Y:S01]  /*8340*/  UPRMT UR4, UR52, 0x654, UR4 ;  /* 0x0000065434047896 */ /* 0x000fe20008000004 */
[C---:B------:R-:W-:Y:S02]  /*8350*/  SHF.L.U32 R35, R39.reuse, 0x10, RZ ;  /* 0x0000001027237819 */ /* 0x040fe400000006ff */
[----:B------:R-:W-:Y:S01]  /*8360*/  LOP3.LUT R36, R39, 0xffff0000, RZ, 0xc0, !PT ;  /* 0xffff000027247812 */ /* 0x000fe200078ec0ff */
[C---:B-1----:R-:W-:Y:S01]  /*8370*/  FMUL R4, R24.reuse, R4 ;  /* 0x0000000418047220 */ /* 0x042fe20000400000 */
[C---:B------:R-:W-:Y:S01]  /*8380*/  FMUL R5, R24.reuse, R5 ;  /* 0x0000000518057220 */ /* 0x040fe20000400000 */
[C---:B------:R-:W-:Y:S03]  /*8390*/  FMUL R6, R24.reuse, R6 ;  /* 0x0000000618067220 */ /* 0x040fe60000400000 */
[----:B------:R-:W-:Y:S01]  /*83a0*/  SYNCS.ARRIVE.TRANS64.RED.A1T0 RZ, [UR4], RZ ;  /* 0x000000ffffff79a7 */ /* 0x000fe20008100404 */
[C---:B------:R-:W-:Y:S01]  /*83b0*/  FFMA R4, R27.reuse, R0, R4 ;  /* 0x000000001b047223 */ /* 0x040fe20000000004 */
[C---:B------:R-:W-:Y:S01]  /*83c0*/  FFMA R5, R27.reuse, R2, R5 ;  /* 0x000000021b057223 */ /* 0x040fe20000000005 */
[----:B------:R-:W-:Y:S01]  /*83d0*/  FFMA R6, R27, R3, R6 ;  /* 0x000000031b067223 */ /* 0x000fe20000000006 */
[C---:B------:R-:W-:Y:S01]  /*83e0*/  FMUL R7, R24.reuse, R7 ;  /* 0x0000000718077220 */ /* 0x040fe20000400000 */
[C---:B------:R-:W-:Y:S01]  /*83f0*/  FMUL R8, R24.reuse, R8 ;  /* 0x0000000818087220 */ /* 0x040fe20000400000 */
[C---:B------:R-:W-:Y:S01]  /*8400*/  FMUL R9, R24.reuse, R9 ;  /* 0x0000000918097220 */ /* 0x040fe20000400000 */
[----:B------:R-:W-:Y:S01]  /*8410*/  F2FP.BF16.F32.PACK_AB R4, R5, R4 ;  /* 0x000000040504723e */ /* 0x000fe200000010ff */
[C---:B------:R-:W-:Y:S01]  /*8420*/  FFMA R7, R27.reuse, R20, R7 ;  /* 0x000000141b077223 */ /* 0x040fe20000000007 */
[C---:B------:R-:W-:Y:S01]  /*8430*/  FFMA R8, R27.reuse, R21, R8 ;  /* 0x000000151b087223 */ /* 0x040fe20000000008 */
[C---:B------:R-:W-:Y:S01]  /*8440*/  FFMA R9, R27.reuse, R25, R9 ;  /* 0x000000191b097223 */ /* 0x040fe20000000009 */
[C---:B------:R-:W-:Y:S01]  /*8450*/  FMUL R0, R24.reuse, R10 ;  /* 0x0000000a18007220 */ /* 0x040fe20000400000 */
[C---:B------:R-:W-:Y:S01]  /*8460*/  FMUL R2, R24.reuse, R11 ;  /* 0x0000000b18027220 */ /* 0x040fe20000400000 */
[C---:B------:R-:W-:Y:S01]  /*8470*/  FMUL R3, R24.reuse, R12 ;  /* 0x0000000c18037220 */ /* 0x040fe20000400000 */
[C---:B------:R-:W-:Y:S01]  /*8480*/  FMUL R10, R24.reuse, R13 ;  /* 0x0000000d180a7220 */ /* 0x040fe20000400000 */
[C---:B------:R-:W-:Y:S01]  /*8490*/  FFMA R0, R27.reuse, R26, R0 ;  /* 0x0000001a1b007223 */ /* 0x040fe20000000000 */
[C---:B------:R-:W-:Y:S01]  /*84a0*/  FMUL R11, R24.reuse, R14 ;  /* 0x0000000e180b7220 */ /* 0x040fe20000400000 */
[C---:B------:R-:W-:Y:S01]  /*84b0*/  FFMA R2, R27.reuse, R28, R2 ;  /* 0x0000001c1b027223 */ /* 0x040fe20000000002 */
[C---:B------:R-:W-:Y:S01]  /*84c0*/  FMUL R15, R24.reuse, R15 ;  /* 0x0000000f180f7220 */ /* 0x040fe20000400000 */
[C---:B------:R-:W-:Y:S01]  /*84d0*/  FMUL R12, R24.reuse, R16 ;  /* 0x00000010180c7220 */ /* 0x040fe20000400000 */
[C---:B------:R-:W-:Y:S01]  /*84e0*/  FFMA R3, R27.reuse, R29, R3 ;  /* 0x0000001d1b037223 */ /* 0x040fe20000000003 */
[C---:B------:R-:W-:Y:S01]  /*84f0*/  FMUL R13, R24.reuse, R17 ;  /* 0x00000011180d7220 */ /* 0x040fe20000400000 */
[C---:B------:R-:W-:Y:S01]  /*8500*/  FFMA R10, R27.reuse, R30, R10 ;  /* 0x0000001e1b0a7223 */ /* 0x040fe2000000000a */
[C---:B------:R-:W-:Y:S01]  /*8510*/  FMUL R14, R24.reuse, R18 ;  /* 0x00000012180e7220 */ /* 0x040fe20000400000 */
[C---:B------:R-:W-:Y:S01]  /*8520*/  FFMA R11, R27.reuse, R31, R11 ;  /* 0x0000001f1b0b7223 */ /* 0x040fe2000000000b */
[C---:B------:R-:W-:Y:S01]  /*8530*/  FFMA R15, R27.reuse, R32, R15 ;  /* 0x000000201b0f7223 */ /* 0x040fe2000000000f */
[----:B------:R-:W-:Y:S01]  /*8540*/  FMUL R19, R24, R19 ;  /* 0x0000001318137220 */ /* 0x000fe20000400000 */
[C---:B------:R-:W-:Y:S01]  /*8550*/  FFMA R12, R27.reuse, R33, R12 ;  /* 0x000000211b0c7223 */ /* 0x040fe2000000000c */
[C---:B------:R-:W-:Y:S01]  /*8560*/  FFMA R13, R27.reuse, R34, R13 ;  /* 0x000000221b0d7223 */ /* 0x040fe2000000000d */
[----:B------:R-:W-:Y:S01]  /*8570*/  FFMA R14, R27, R35, R14 ;  /* 0x000000231b0e7223 */ /* 0x000fe2000000000e */
[----:B------:R-:W-:Y:S01]  /*8580*/  F2FP.BF16.F32.PACK_AB R5, R7, R6 ;  /* 0x000000060705723e */ /* 0x000fe200000010ff */
[----:B------:R-:W-:Y:S01]  /*8590*/  FFMA R19, R27, R36, R19 ;  /* 0x000000241b137223 */ /* 0x000fe20000000013 */
[----:B------:R-:W-:Y:S02]  /*85a0*/  F2FP.BF16.F32.PACK_AB R6, R9, R8 ;  /* 0x000000080906723e */ /* 0x000fe400000010ff */
        /* <DEDUP_REMOVED lines=25> */
.L_x_135:
[----:B------:R-:W-:Y:S05]  /*8740*/  BSYNC.RECONVERGENT B0 ;  /* 0x0000000000007941 */ /* 0x000fea0003800200 */
.L_x_134:
[----:B------:R-:W-:Y:S01]  /*8750*/  BAR.SYNC.DEFER_BLOCKING 0x1, 0x80 ;  /* 0x0042000000007b1d */ /* 0x000fe20000010000 */
[----:B------:R-:W-:Y:S01]  /*8760*/  UISETP.NE.AND UP0, UPT, UR47, -0x4, UPT ;  /* 0xfffffffc2f00788c */ /* 0x000fe2000bf05270 */
[----:B------:R-:W-:Y:S08]  /*8770*/  IADD3 R22, PT, PT, R22, 0x1, RZ ;  /* 0x0000000116167810 */ /* 0x000ff00007ffe0ff */
[----:B------:R-:W-:Y:S05]  /*8780*/  BRA.U !UP0, `(.L_x_136) ;  /* 0x0000000108287547 */ /* 0x000fea000b800000 */
[----:B------:R-:W-:Y:S01]  /*8790*/  ISETP.NE.AND P0, PT, R59, RZ, PT ;  /* 0x000000ff3b00720c */ /* 0x000fe20003f05270 */
[----:B------:R-:W-:Y:S01]  /*87a0*/  IMAD.U32 R2, RZ, RZ, UR46 ;  /* 0x0000002eff027e24 */ /* 0x000fe2000f8e00ff */
[----:B------:R-:W-:Y:S01]  /*87b0*/  UIADD3 UR4, UPT, UPT, UR46, 0x1, URZ ;  /* 0x000000012e047890 */ /* 0x000fe2000fffe0ff */
[----:B------:R-:W-:Y:S03]  /*87c0*/  IMAD.U32 R0, RZ, RZ, UR52 ;  /* 0x00000034ff007e24 */ /* 0x000fe6000f8e00ff */
[----:B------:R-:W-:Y:S04]  /*87d0*/  UISETP.NE.AND UP0, UPT, UR4, 0x4, UPT ;  /* 0x000000040400788c */ /* 0x000fe8000bf05270 */
[----:B------:R-:W-:Y:S03]  /*87e0*/  USEL UR46, UR4, URZ, UP0 ;  /* 0x000000ff042e7287 */ /* 0x000fe60008000000 */
[----:B------:R-:W-:Y:S05]  /*87f0*/  @P0 LEA R2, R2, UR44, 0x3 ;  /* 0x0000002c02020c11 */ /* 0x000fea000f8e18ff */
[----:B------:R-:W-:Y:S05]  /*8800*/  @P0 VIADD R2, R2, 0x60 ;  /* 0x0000006002020836 */ /* 0x000fea0000000000 */
[----:B------:R-:W-:Y:S04]  /*8810*/  @P0 PRMT R0, R0, 0x654, R2 ;  /* 0x0000065400000816 */ /* 0x000fe80000000002 */
[----:B------:R3:W-:Y:S03]  /*8820*/  @P0 SYNCS.ARRIVE.TRANS64.RED.A1T0 RZ, [R0+URZ], RZ ;  /* 0x000000ff00ff09a7 */ /* 0x0007e600081004ff */
.L_x_136:
[----:B------:R-:W-:Y:S01]  /*8830*/  R2UR UR4, R47 ;  /* 0x000000002f0472ca */ /* 0x000fe200000e0000 */
[----:B------:R-:W-:Y:S01]  /*8840*/  UISETP.NE.AND UP0, UPT, UR62, URZ, UPT ;  /* 0x000000ff3e00728c */ /* 0x000fe2000bf05270 */
[----:B------:R-:W-:Y:S01]  /*8850*/  ISETP.NE.AND P0, PT, R51, 0x2, PT ;  /* 0x000000023300780c */ /* 0x000fe20003f05270 */
[----:B------:R-:W-:Y:S01]  /*8860*/  UIADD3 UR16, UPT, UPT, UR38, UR63, URZ ;  /* 0x0000003f26107290 */ /* 0x000fe2000fffe0ff */
[----:B------:R-:W-:Y:S01]  /*8870*/  ISETP.NE.AND P1, PT, R22, 0x4, PT ;  /* 0x000000041600780c */ /* 0x000fe20003f25270 */
[----:B------:R-:W-:Y:S01]  /*8880*/  UIADD3 UR47, UPT, UPT, UR47, 0x4, URZ ;  /* 0x000000042f2f7890 */ /* 0x000fe2000fffe0ff */
[----:B------:R-:W-:Y:S01]  /*8890*/  SEL R2, RZ, 0x1, P0 ;  /* 0x00000001ff027807 */ /* 0x000fe20000000000 */
[----:B------:R-:W-:Y:S01]  /*88a0*/  UMOV UR36, UR61 ;  /* 0x0000003d00247c82 */ /* 0x000fe20008000000 */
[----:B---3--:R-:W-:Y:S02]  /*88b0*/  SEL R0, RZ, 0x1, P1 ;  /* 0x00000001ff007807 */ /* 0x008fe40000800000 */
[----:B------:R-:W-:Y:S02]  /*88c0*/  LOP3.LUT R52, R52, R2, RZ, 0x3c, !PT ;  /* 0x0000000234347212 */ /* 0x000fe400078e3cff */
[----:B------:R-:W-:Y:S01]  /*88d0*/  LOP3.LUT R53, R53, R0, RZ, 0x3c, !PT ;  /* 0x0000000035357212 */ /* 0x000fe200078e3cff */
[----:B------:R-:W-:Y:S01]  /*88e0*/  UIADD3 UR20, UPT, UPT, UR37, UR4, URZ ;  /* 0x0000000425147290 */ /* 0x000fe2000fffe0ff */
[----:B------:R-:W-:Y:S02]  /*88f0*/  SEL R51, R51, RZ, P0 ;  /* 0x000000ff33337207 */ /* 0x000fe40000000000 */
[----:B------:R-:W-:Y:S01]  /*8900*/  SEL R22, R22, RZ, P1 ;  /* 0x000000ff16167207 */ /* 0x000fe20000800000 */
[----:B------:R-:W-:Y:S08]  /*8910*/  BRA.U UP0, `(.L_x_137) ;  /* 0xffffffcd00a47547 */ /* 0x000ff0000b83ffff */
[----:B------:R-:W-:-:S13]  /*8920*/  R2UR UR4, R48 ;  /* 0x00000000300472ca */ /* 0x000fda00000e0000 */
[----:B------:R-:W-:-:S09]  /*8930*/  UISETP.NE.AND UP0, UPT, UR4, URZ, UPT ;  /* 0x000000ff0400728c */ /* 0x000fd2000bf05270 */
[----:B------:R-:W-:Y:S05]  /*8940*/  BRA.U !UP0, `(.L_x_138) ;  /* 0x0000000108487547 */ /* 0x000fea000b800000 */
[----:B------:R-:W3:Y:S02]  /*8950*/  LDCU.64 UR4, c[0x0][0x890] ;  /* 0x00011200ff0477ac */ /* 0x000ee40008000a00 */
[----:B---3--:R-:W-:-:S04]  /*8960*/  UISETP.NE.U32.AND UP0, UPT, UR4, URZ, UPT ;  /* 0x000000ff0400728c */ /* 0x008fc8000bf05070 */
[----:B------:R-:W-:-:S09]  /*8970*/  UISETP.NE.AND.EX UP0, UPT, UR5, URZ, UPT, UP0 ;  /* 0x000000ff0500728c */ /* 0x000fd2000bf05300 */
[----:B------:R-:W-:Y:S05]  /*8980*/  BRA.U UP0, `(.L_x_139) ;  /* 0x00000001000c7547 */ /* 0x000fea000b800000 */
[----:B------:R-:W-:-:S13]  /*8990*/  FSETP.NEU.AND P0, PT, R27, RZ, PT ;  /* 0x000000ff1b00720b */ /* 0x000fda0003f0d000 */
[----:B------:R-:W-:Y:S05]  /*89a0*/  @!P0 EXIT ;  /* 0x000000000000894d */ /* 0x000fea0003800000 */
[----:B------:R-:W-:Y:S05]  /*89b0*/  BRA `(.L_x_138) ;  /* 0x00000000002c7947 */ /* 0x000fea0003800000 */
.L_x_139:
[----:B------:R-:W-:Y:S01]  /*89c0*/  ISETP.NE.AND P0, PT, R50, RZ, PT ;  /* 0x000000ff3200720c */ /* 0x000fe20003f05270 */
[----:B------:R-:W-:-:S12]  /*89d0*/  BSSY.RECONVERGENT B0, `(.L_x_138) ;  /* 0x0000009000007945 */ /* 0x000fd80003800200 */
[----:B------:R-:W-:Y:S05]  /*89e0*/  @P0 BRA `(.L_x_140) ;  /* 0x0000000000140947 */ /* 0x000fea0003800000 */
[----:B------:R-:W3:Y:S02]  /*89f0*/  LDCU.64 UR4, c[0x0][0x888] ;  /* 0x00011100ff0477ac */ /* 0x000ee40008000a00 */
[----:B---3--:R-:W-:-:S04]  /*8a00*/  ISETP.NE.U32.AND P0, PT, RZ, UR4, PT ;  /* 0x00000004ff007c0c */ /* 0x008fc8000bf05070 */
[----:B------:R-:W-:-:S13]  /*8a10*/  ISETP.NE.AND.EX P0, PT, RZ, UR5, PT, P0 ;  /* 0x00000005ff007c0c */ /* 0x000fda000bf05300 */
[----:B------:R-:W-:Y:S05]  /*8a20*/  @!P0 EXIT ;  /* 0x000000000000894d */ /* 0x000fea0003800000 */
[----:B------:R-:W-:Y:S05]  /*8a30*/  BRA `(.L_x_141) ;  /* 0x0000000000087947 */ /* 0x000fea0003800000 */
.L_x_140:
[----:B------:R-:W-:-:S13]  /*8a40*/  FSETP.NEU.AND P0, PT, R27, RZ, PT ;  /* 0x000000ff1b00720b */ /* 0x000fda0003f0d000 */
[----:B------:R-:W-:Y:S05]  /*8a50*/  @!P0 EXIT ;  /* 0x000000000000894d */ /* 0x000fea0003800000 */
.L_x_141:
[----:B------:R-:W-:Y:S05]  /*8a60*/  BSYNC.RECONVERGENT B0 ;  /* 0x0000000000007941 */ /* 0x000fea0003800200 */
.L_x_138:
[----:B------:R-:W-:Y:S01]  /*8a70*/  ULEA UR4, UR46, UR44, 0x3 ;  /* 0x0000002c2e047291 */ /* 0x000fe2000f8e18ff */
[----:B------:R-:W-:-:S04]  /*8a80*/  DEPBAR.LE SB0, 0x0 ;  /* 0x000080000000791a */ /* 0x000fc80000000000 */
[----:B------:R-:W-:-:S04]  /*8a90*/  UIADD3 UR4, UPT, UPT, UR4, 0x60, URZ ;  /* 0x0000006004047890 */ /* 0x000fc8000fffe0ff */
[----:B------:R-:W-:-:S09]  /*8aa0*/  UPRMT UR4, UR52, 0x654, UR4 ;  /* 0x0000065434047896 */ /* 0x000fd20008000004 */
[----:B------:R-:W-:Y:S01]  /*8ab0*/  SYNCS.ARRIVE.TRANS64.RED.A1T0 RZ, [UR4], RZ ;  /* 0x000000ffffff79a7 */ /* 0x000fe20008100404 */
[----:B------:R-:W-:Y:S05]  /*8ac0*/  EXIT ;  /* 0x000000000000794d */ /* 0x000fea0003800000 */
.L_x_24:
[----:B--2---:R2:W3:Y:S02]  /*8ad0*/  SYNCS.PHASECHK.TRANS64.TRYWAIT P0, [R0+URZ+0x100], R2 ;  /* 0x00010002000075a7 */ /* 0x0044e400080011ff */
[----:B---3--:R-:W-:Y:S05]  /*8ae0*/  @!P0 NANOSLEEP.SYNCS 0x989680 ;  /* 0x009896800000895d */ /* 0x008fea0003900000 */
[----:B------:R-:W3:Y:S02]  /*8af0*/  @!P0 SYNCS.PHASECHK.TRANS64 P0, [R0+URZ+0x100], R2 ;  /* 0x00010002000085a7 */ /* 0x000ee400080010ff */
[----:B---3--:R-:W-:Y:S05]  /*8b00*/  @!P0 BRA `(.L_x_24) ;  /* 0xfffffffc00f08947 */ /* 0x008fea000383ffff */
[----:B------:R-:W-:Y:S05]  /*8b10*/  BRA `(.L_x_142) ;  /* 0xffffff8c00b47947 */ /* 0x000fea000383ffff */
.L_x_27:
[----:B-1----:R-:W-:-:S07]  /*8b20*/  MOV R0, UR33 ;  /* 0x0000002100007c02 */ /* 0x002fce0008000f00 */
.L_x_143:
[----:B-1----:R1:W2:Y:S02]  /*8b30*/  SYNCS.PHASECHK.TRANS64.TRYWAIT P0, [R0+URZ+0x20], R3 ;  /* 0x00002003000075a7 */ /* 0x0022a400080011ff */
[----:B--2---:R-:W-:Y:S05]  /*8b40*/  @!P0 NANOSLEEP.SYNCS 0x989680 ;  /* 0x009896800000895d */ /* 0x004fea0003900000 */
[----:B------:R-:W2:Y:S02]  /*8b50*/  @!P0 SYNCS.PHASECHK.TRANS64 P0, [R0+URZ+0x20], R3 ;  /* 0x00002003000085a7 */ /* 0x000ea400080010ff */
[----:B--2---:R-:W-:Y:S05]  /*8b60*/  @!P0 BRA `(.L_x_143) ;  /* 0xfffffffc00f08947 */ /* 0x004fea000383ffff */
[----:B------:R-:W-:Y:S05]  /*8b70*/  BRA `(.L_x_26) ;  /* 0xffffff9000007947 */ /* 0x000fea000383ffff */
.L_x_36:
[----:B-1----:R-:W-:-:S07]  /*8b80*/  MOV R0, UR33 ;  /* 0x0000002100007c02 */ /* 0x002fce0008000f00 */
.L_x_144:
[----:B-1----:R1:W2:Y:S02]  /*8b90*/  SYNCS.PHASECHK.TRANS64.TRYWAIT P0, [R0+URZ+0x20], R3 ;  /* 0x00002003000075a7 */ /* 0x0022a400080011ff */
[----:B--2---:R-:W-:Y:S05]  /*8ba0*/  @!P0 NANOSLEEP.SYNCS 0x989680 ;  /* 0x009896800000895d */ /* 0x004fea0003900000 */
[----:B------:R-:W2:Y:S02]  /*8bb0*/  @!P0 SYNCS.PHASECHK.TRANS64 P0, [R0+URZ+0x20], R3 ;  /* 0x00002003000085a7 */ /* 0x000ea400080010ff */
[----:B--2---:R-:W-:Y:S05]  /*8bc0*/  @!P0 BRA `(.L_x_144) ;  /* 0xfffffffc00f08947 */ /* 0x004fea000383ffff */
[----:B------:R-:W-:Y:S05]  /*8bd0*/  BRA `(.L_x_35) ;  /* 0xffffff94000c7947 */ /* 0x000fea000383ffff */
.L_x_43:
[----:B-1----:R1:W4:Y:S02]  /*8be0*/  SYNCS.PHASECHK.TRANS64.TRYWAIT P0, [R3+URZ+0x90], R0 ;  /* 0x00009000030075a7 */ /* 0x00232400080011ff */
[----:B----4-:R-:W-:Y:S05]  /*8bf0*/  @!P0 NANOSLEEP.SYNCS 0x989680 ;  /* 0x009896800000895d */ /* 0x010fea0003900000 */
[----:B------:R-:W4:Y:S02]  /*8c00*/  @!P0 SYNCS.PHASECHK.TRANS64 P0, [R3+URZ+0x90], R0 ;  /* 0x00009000030085a7 */ /* 0x000f2400080010ff */
[----:B----4-:R-:W-:Y:S05]  /*8c10*/  @!P0 BRA `(.L_x_43) ;  /* 0xfffffffc00f08947 */ /* 0x010fea000383ffff */
[----:B------:R-:W-:Y:S05]  /*8c20*/  BRA `(.L_x_145) ;  /* 0xffffff9400f87947 */ /* 0x000fea000383ffff */
.L_x_47:
[----:B------:R-:W-:-:S07]  /*8c30*/  MOV R0, UR4 ;  /* 0x0000000400007c02 */ /* 0x000fce0008000f00 */
.L_x_146:
[----:B-1----:R1:W2:Y:S02]  /*8c40*/  SYNCS.PHASECHK.TRANS64.TRYWAIT P0, [R0+URZ], R2 ;  /* 0x00000002000075a7 */ /* 0x0022a400080011ff */
[----:B--2---:R-:W-:Y:S05]  /*8c50*/  @!P0 NANOSLEEP.SYNCS 0x989680 ;  /* 0x009896800000895d */ /* 0x004fea0003900000 */
[----:B------:R-:W2:Y:S02]  /*8c60*/  @!P0 SYNCS.PHASECHK.TRANS64 P0, [R0+URZ], R2 ;  /* 0x00000002000085a7 */ /* 0x000ea400080010ff */
[----:B--2---:R-:W-:Y:S05]  /*8c70*/  @!P0 BRA `(.L_x_146) ;  /* 0xfffffffc00f08947 */ /* 0x004fea000383ffff */
[----:B------:R-:W-:Y:S05]  /*8c80*/  BRA `(.L_x_147) ;  /* 0xffffff9c00a07947 */ /* 0x000fea000383ffff */
.L_x_48:
[----:B------:R-:W-:-:S07]  /*8c90*/  MOV R0, UR5 ;  /* 0x0000000500007c02 */ /* 0x000fce0008000f00 */
.L_x_148:
[----:B-1----:R1:W2:Y:S02]  /*8ca0*/  SYNCS.PHASECHK.TRANS64.TRYWAIT P0, [R0+URZ], R3 ;  /* 0x00000003000075a7 */ /* 0x0022a400080011ff */
[----:B--2---:R-:W-:Y:S05]  /*8cb0*/  @!P0 NANOSLEEP.SYNCS 0x989680 ;  /* 0x009896800000895d */ /* 0x004fea0003900000 */
[----:B------:R-:W2:Y:S02]  /*8cc0*/  @!P0 SYNCS.PHASECHK.TRANS64 P0, [R0+URZ], R3 ;  /* 0x00000003000085a7 */ /* 0x000ea400080010ff */
[----:B--2---:R-:W-:Y:S05]  /*8cd0*/  @!P0 BRA `(.L_x_148) ;  /* 0xfffffffc00f08947 */ /* 0x004fea000383ffff */
[----:B------:R-:W-:Y:S05]  /*8ce0*/  BRA `(.L_x_149) ;  /* 0xffffff9c00ac7947 */ /* 0x000fea000383ffff */
.L_x_49:
[----:B------:R-:W-:-:S07]  /*8cf0*/  MOV R0, UR5 ;  /* 0x0000000500007c02 */ /* 0x000fce0008000f00 */
.L_x_150:
[----:B-1----:R1:W2:Y:S02]  /*8d00*/  SYNCS.PHASECHK.TRANS64.TRYWAIT P0, [R0+URZ], R3 ;  /* 0x00000003000075a7 */ /* 0x0022a400080011ff */
[----:B--2---:R-:W-:Y:S05]  /*8d10*/  @!P0 NANOSLEEP.SYNCS 0x989680 ;  /* 0x009896800000895d */ /* 0x004fea0003900000 */
[----:B------:R-:W2:Y:S02]  /*8d20*/  @!P0 SYNCS.PHASECHK.TRANS64 P0, [R0+URZ], R3 ;  /* 0x00000003000085a7 */ /* 0x000ea400080010ff */
[----:B--2---:R-:W-:Y:S05]  /*8d30*/  @!P0 BRA `(.L_x_150) ;  /* 0xfffffffc00f08947 */ /* 0x004fea000383ffff */
[----:B------:R-:W-:Y:S05]  /*8d40*/  BRA `(.L_x_151) ;  /* 0xffffff9c00b87947 */ /* 0x000fea000383ffff */
.L_x_52:
[----:B--2---:R2:W3:Y:S02]  /*8d50*/  SYNCS.PHASECHK.TRANS64.TRYWAIT P0, [R2+URZ+0xf0], R4 ;  /* 0x0000f004020075a7 */ /* 0x0044e400080011ff */
[----:B---3--:R-:W-:Y:S05]  /*8d60*/  @!P0 NANOSLEEP.SYNCS 0x989680 ;  /* 0x009896800000895d */ /* 0x008fea0003900000 */
[----:B------:R-:W3:Y:S02]  /*8d70*/  @!P0 SYNCS.PHASECHK.TRANS64 P0, [R2+URZ+0xf0], R4 ;  /* 0x0000f004020085a7 */ /* 0x000ee400080010ff */
[----:B---3--:R-:W-:Y:S05]  /*8d80*/  @!P0 BRA `(.L_x_52) ;  /* 0xfffffffc00f08947 */ /* 0x008fea000383ffff */
[----:B------:R-:W-:Y:S05]  /*8d90*/  BRA `(.L_x_152) ;  /* 0xffffffa000147947 */ /* 0x000fea000383ffff */
.L_x_53:
[----:B------:R-:W-:-:S07]  /*8da0*/  MOV R2, UR4 ;  /* 0x0000000400027c02 */ /* 0x000fce0008000f00 */
.L_x_153:
[----:B--2---:R2:W3:Y:S02]  /*8db0*/  SYNCS.PHASECHK.TRANS64.TRYWAIT P0, [R2+URZ+0xa0], R5 ;  /* 0x0000a005020075a7 */ /* 0x0044e400080011ff */
[----:B---3--:R-:W-:Y:S05]  /*8dc0*/  @!P0 NANOSLEEP.SYNCS 0x989680 ;  /* 0x009896800000895d */ /* 0x008fea0003900000 */
[----:B------:R-:W3:Y:S02]  /*8dd0*/  @!P0 SYNCS.PHASECHK.TRANS64 P0, [R2+URZ+0xa0], R5 ;  /* 0x0000a005020085a7 */ /* 0x000ee400080010ff */
[----:B---3--:R-:W-:Y:S05]  /*8de0*/  @!P0 BRA `(.L_x_153) ;  /* 0xfffffffc00f08947 */ /* 0x008fea000383ffff */
[----:B------:R-:W-:Y:S05]  /*8df0*/  BRA `(.L_x_154) ;  /* 0xffffffa000247947 */ /* 0x000fea000383ffff */
.L_x_54:
[----:B--2---:R2:W3:Y:S02]  /*8e00*/  SYNCS.PHASECHK.TRANS64.TRYWAIT P1, [R2+URZ+0x90], R4 ;  /* 0x00009004020075a7 */ /* 0x0044e400080211ff */
[----:B---3--:R-:W-:Y:S05]  /*8e10*/  @!P1 NANOSLEEP.SYNCS 0x989680 ;  /* 0x009896800000995d */ /* 0x008fea0003900000 */
[----:B------:R-:W3:Y:S02]  /*8e20*/  @!P1 SYNCS.PHASECHK.TRANS64 P1, [R2+URZ+0x90], R4 ;  /* 0x00009004020095a7 */ /* 0x000ee400080210ff */
[----:B---3--:R-:W-:Y:S05]  /*8e30*/  @!P1 BRA `(.L_x_54) ;  /* 0xfffffffc00f09947 */ /* 0x008fea000383ffff */
[----:B------:R-:W-:Y:S05]  /*8e40*/  BRA `(.L_x_155) ;  /* 0xffffffa000547947 */ /* 0x000fea000383ffff */
.L_x_57:
[----:B------:R-:W-:-:S07]  /*8e50*/  MOV R0, UR4 ;  /* 0x0000000400007c02 */ /* 0x000fce0008000f00 */
.L_x_156:
[----:B--2---:R2:W3:Y:S02]  /*8e60*/  SYNCS.PHASECHK.TRANS64.TRYWAIT P0, [R0+URZ+0xa0], R2 ;  /* 0x0000a002000075a7 */ /* 0x0044e400080011ff */
[----:B---3--:R-:W-:Y:S05]  /*8e70*/  @!P0 NANOSLEEP.SYNCS 0x989680 ;  /* 0x009896800000895d */ /* 0x008fea0003900000 */
[----:B------:R-:W3:Y:S02]  /*8e80*/  @!P0 SYNCS.PHASECHK.TRANS64 P0, [R0+URZ+0xa0], R2 ;  /* 0x0000a002000085a7 */ /* 0x000ee400080010ff */
[----:B---3--:R-:W-:Y:S05]  /*8e90*/  @!P0 BRA `(.L_x_156) ;  /* 0xfffffffc00f08947 */ /* 0x008fea000383ffff */
[----:B------:R-:W-:Y:S05]  /*8ea0*/  BRA `(.L_x_56) ;  /* 0xffffffa000a87947 */ /* 0x000fea000383ffff */
.L_x_64:
[----:B-1----:R1:W2:Y:S02]  /*8eb0*/  SYNCS.PHASECHK.TRANS64.TRYWAIT P1, [R0+URZ+0x90], R2 ;  /* 0x00009002000075a7 */ /* 0x0022a400080211ff */
[----:B--2---:R-:W-:Y:S05]  /*8ec0*/  @!P1 NANOSLEEP.SYNCS 0x989680 ;  /* 0x009896800000995d */ /* 0x004fea0003900000 */
[----:B------:R-:W2:Y:S02]  /*8ed0*/  @!P1 SYNCS.PHASECHK.TRANS64 P1, [R0+URZ+0x90], R2 ;  /* 0x00009002000095a7 */ /* 0x000ea400080210ff */
[----:B--2---:R-:W-:Y:S05]  /*8ee0*/  @!P1 BRA `(.L_x_64) ;  /* 0xfffffffc00f09947 */ /* 0x004fea000383ffff */
[----:B------:R-:W-:Y:S05]  /*8ef0*/  BRA `(.L_x_157) ;  /* 0xffffffa8003c7947 */ /* 0x000fea000383ffff */
.L_x_65:
[----:B------:R-:W-:-:S07]  /*8f00*/  MOV R2, UR46 ;  /* 0x0000002e00027c02 */ /* 0x000fce0008000f00 */
.L_x_158:
[----:B-1----:R1:W2:Y:S02]  /*8f10*/  SYNCS.PHASECHK.TRANS64.TRYWAIT P0, [R2+URZ+0xd0], R0 ;  /* 0x0000d000020075a7 */ /* 0x0022a400080011ff */
[----:B--2---:R-:W-:Y:S05]  /*8f20*/  @!P0 NANOSLEEP.SYNCS 0x989680 ;  /* 0x009896800000895d */ /* 0x004fea0003900000 */
[----:B------:R-:W2:Y:S02]  /*8f30*/  @!P0 SYNCS.PHASECHK.TRANS64 P0, [R2+URZ+0xd0], R0 ;  /* 0x0000d000020085a7 */ /* 0x000ea400080010ff */
[----:B--2---:R-:W-:Y:S05]  /*8f40*/  @!P0 BRA `(.L_x_158) ;  /* 0xfffffffc00f08947 */ /* 0x004fea000383ffff */
[----:B------:R-:W-:Y:S05]  /*8f50*/  BRA `(.L_x_159) ;  /* 0xffffffa8008c7947 */ /* 0x000fea000383ffff */
.L_x_68:
[----:B------:R-:W-:Y:S07]  /*8f60*/  MOV R0, UR7 ;  /* 0x0000000700007c02 */ /* 0x000fee0008000f00 */
.L_x_160:
[----:B-1----:R1:W2:Y:S02]  /*8f70*/  SYNCS.PHASECHK.TRANS64.TRYWAIT P0, [R0+URZ], R2 ;  /* 0x00000002000075a7 */ /* 0x0022a400080011ff */
[----:B--2---:R-:W-:Y:S05]  /*8f80*/  @!P0 NANOSLEEP.SYNCS 0x989680 ;  /* 0x009896800000895d */ /* 0x004fea0003900000 */
[----:B------:R-:W2:Y:S02]  /*8f90*/  @!P0 SYNCS.PHASECHK.TRANS64 P0, [R0+URZ], R2 ;  /* 0x00000002000085a7 */ /* 0x000ea400080010ff */
[----:B--2---:R-:W-:Y:S05]  /*8fa0*/  @!P0 BRA `(.L_x_160) ;  /* 0xfffffffc00f08947 */ /* 0x004fea000383ffff */
[----:B------:R-:W-:Y:S05]  /*8fb0*/  BRA `(.L_x_67) ;  /* 0xffffffa800a87947 */ /* 0x000fea000383ffff */
.L_x_71:
[----:B------:R-:W-:-:S07]  /*8fc0*/  MOV R0, UR4 ;  /* 0x0000000400007c02 */ /* 0x000fce0008000f00 */
.L_x_161:
[----:B--2---:R2:W4:Y:S02]  /*8fd0*/  SYNCS.PHASECHK.TRANS64.TRYWAIT P0, [R0+URZ], R2 ;  /* 0x00000002000075a7 */ /* 0x00452400080011ff */
[----:B----4-:R-:W-:Y:S05]  /*8fe0*/  @!P0 NANOSLEEP.SYNCS 0x989680 ;  /* 0x009896800000895d */ /* 0x010fea0003900000 */
[----:B------:R-:W4:Y:S02]  /*8ff0*/  @!P0 SYNCS.PHASECHK.TRANS64 P0, [R0+URZ], R2 ;  /* 0x00000002000085a7 */ /* 0x000f2400080010ff */
[----:B----4-:R-:W-:Y:S05]  /*9000*/  @!P0 BRA `(.L_x_161) ;  /* 0xfffffffc00f08947 */ /* 0x010fea000383ffff */
[----:B------:R-:W-:Y:S05]  /*9010*/  BRA `(.L_x_162) ;  /* 0xffffffac00d47947 */ /* 0x000fea000383ffff */
.L_x_72:
[----:B------:R-:W-:-:S07]  /*9020*/  MOV R0, UR5 ;  /* 0x0000000500007c02 */ /* 0x000fce0008000f00 */
.L_x_163:
[----:B-1----:R1:W2:Y:S02]  /*9030*/  SYNCS.PHASECHK.TRANS64.TRYWAIT P0, [R0+URZ], R3 ;  /* 0x00000003000075a7 */ /* 0x0022a400080011ff */
[----:B--2---:R-:W-:Y:S05]  /*9040*/  @!P0 NANOSLEEP.SYNCS 0x989680 ;  /* 0x009896800000895d */ /* 0x004fea0003900000 */
[----:B------:R-:W2:Y:S02]  /*9050*/  @!P0 SYNCS.PHASECHK.TRANS64 P0, [R0+URZ], R3 ;  /* 0x00000003000085a7 */ /* 0x000ea400080010ff */
[----:B--2---:R-:W-:Y:S05]  /*9060*/  @!P0 BRA `(.L_x_163) ;  /* 0xfffffffc00f08947 */ /* 0x004fea000383ffff */
[----:B------:R-:W-:Y:S05]  /*9070*/  BRA `(.L_x_164) ;  /* 0xffffffac00e07947 */ /* 0x000fea000383ffff */
.L_x_73:
[----:B------:R-:W-:-:S07]  /*9080*/  MOV R0, UR5 ;  /* 0x0000000500007c02 */ /* 0x000fce0008000f00 */
.L_x_165:
[----:B-1----:R1:W2:Y:S02]  /*9090*/  SYNCS.PHASECHK.TRANS64.TRYWAIT P0, [R0+URZ], R3 ;  /* 0x00000003000075a7 */ /* 0x0022a400080011ff */
[----:B--2---:R-:W-:Y:S05]  /*90a0*/  @!P0 NANOSLEEP.SYNCS 0x989680 ;  /* 0x009896800000895d */ /* 0x004fea0003900000 */
[----:B------:R-:W2:Y:S02]  /*90b0*/  @!P0 SYNCS.PHASECHK.TRANS64 P0, [R0+URZ], R3 ;  /* 0x00000003000085a7 */ /* 0x000ea400080010ff */
[----:B--2---:R-:W-:Y:S05]  /*90c0*/  @!P0 BRA `(.L_x_165) ;  /* 0xfffffffc00f08947 */ /* 0x004fea000383ffff */
[----:B------:R-:W-:Y:S05]  /*90d0*/  BRA `(.L_x_166) ;  /* 0xffffffac00ec7947 */ /* 0x000fea000383ffff */
.L_x_74:
[----:B-1----:R-:W-:-:S07]  /*90e0*/  MOV R0, UR4 ;  /* 0x0000000400007c02 */ /* 0x002fce0008000f00 */
.L_x_167:
[----:B-1----:R1:W2:Y:S02]  /*90f0*/  SYNCS.PHASECHK.TRANS64.TRYWAIT P0, [R0+URZ], R2 ;  /* 0x00000002000075a7 */ /* 0x0022a400080011ff */
[----:B--2---:R-:W-:Y:S05]  /*9100*/  @!P0 NANOSLEEP.SYNCS 0x989680 ;  /* 0x009896800000895d */ /* 0x004fea0003900000 */
[----:B------:R-:W2:Y:S02]  /*9110*/  @!P0 SYNCS.PHASECHK.TRANS64 P0, [R0+URZ], R2 ;  /* 0x00000002000085a7 */ /* 0x000ea400080010ff */
[----:B--2---:R-:W-:Y:S05]  /*9120*/  @!P0 BRA `(.L_x_167) ;  /* 0xfffffffc00f08947 */ /* 0x004fea000383ffff */
[----:B------:R-:W-:Y:S05]  /*9130*/  BRA `(.L_x_168) ;  /* 0xffffffac00f87947 */ /* 0x000fea000383ffff */
.L_x_79:
[----:B---3--:R3:W4:Y:S02]  /*9140*/  SYNCS.PHASECHK.TRANS64.TRYWAIT P0, [R12+URZ+0x90], R0 ;  /* 0x000090000c0075a7 */ /* 0x00872400080011ff */
[----:B----4-:R-:W-:Y:S05]  /*9150*/  @!P0 NANOSLEEP.SYNCS 0x989680 ;  /* 0x009896800000895d */ /* 0x010fea0003900000 */
[----:B------:R-:W4:Y:S02]  /*9160*/  @!P0 SYNCS.PHASECHK.TRANS64 P0, [R12+URZ+0x90], R0 ;  /* 0x000090000c0085a7 */ /* 0x000f2400080010ff */
[----:B----4-:R-:W-:Y:S05]  /*9170*/  @!P0 BRA `(.L_x_79) ;  /* 0xfffffffc00f08947 */ /* 0x010fea000383ffff */
[----:B------:R-:W-:Y:S05]  /*9180*/  BRA `(.L_x_169) ;  /* 0xffffffb400187947 */ /* 0x000fea000383ffff */
.L_x_82:
[----:B-1----:R-:W-:Y:S07]  /*9190*/  MOV R0, UR21 ;  /* 0x0000001500007c02 */ /* 0x002fee0008000f00 */
.L_x_170:
[----:B-1----:R1:W3:Y:S02]  /*91a0*/  SYNCS.PHASECHK.TRANS64.TRYWAIT P2, [R0+URZ+0x88], R6 ;  /* 0x00008806000075a7 */ /* 0x0022e400080411ff */
[----:B---3--:R-:W-:Y:S05]  /*91b0*/  @!P2 NANOSLEEP.SYNCS 0x989680 ;  /* 0x009896800000a95d */ /* 0x008fea0003900000 */
[----:B------:R-:W3:Y:S02]  /*91c0*/  @!P2 SYNCS.PHASECHK.TRANS64 P2, [R0+URZ+0x88], R6 ;  /* 0x000088060000a5a7 */ /* 0x000ee400080410ff */
[----:B---3--:R-:W-:Y:S05]  /*91d0*/  @!P2 BRA `(.L_x_170) ;  /* 0xfffffffc00f0a947 */ /* 0x008fea000383ffff */
[----:B------:R-:W-:Y:S05]  /*91e0*/  BRA `(.L_x_81) ;  /* 0xffffffb800807947 */ /* 0x000fea000383ffff */
.L_x_85:
[----:B------:R-:W-:Y:S07]  /*91f0*/  MOV R0, UR21 ;  /* 0x0000001500007c02 */ /* 0x000fee0008000f00 */
.L_x_171:
[----:B-1----:R1:W3:Y:S02]  /*9200*/  SYNCS.PHASECHK.TRANS64.TRYWAIT P0, [R0+URZ+0x60], R9 ;  /* 0x00006009000075a7 */ /* 0x0022e400080011ff */
[----:B---3--:R-:W-:Y:S05]  /*9210*/  @!P0 NANOSLEEP.SYNCS 0x989680 ;  /* 0x009896800000895d */ /* 0x008fea0003900000 */
[----:B------:R-:W3:Y:S02]  /*9220*/  @!P0 SYNCS.PHASECHK.TRANS64 P0, [R0+URZ+0x60], R9 ;  /* 0x00006009000085a7 */ /* 0x000ee400080010ff */
[----:B---3--:R-:W-:Y:S05]  /*9230*/  @!P0 BRA `(.L_x_171) ;  /* 0xfffffffc00f08947 */ /* 0x008fea000383ffff */
[----:B------:R-:W-:Y:S05]  /*9240*/  BRA `(.L_x_172) ;  /* 0xffffffb800dc7947 */ /* 0x000fea000383ffff */
.L_x_86:
[----:B------:R-:W-:Y:S07]  /*9250*/  MOV R0, UR21 ;  /* 0x0000001500007c02 */ /* 0x000fee0008000f00 */
.L_x_173:
[----:B-1----:R1:W3:Y:S02]  /*9260*/  SYNCS.PHASECHK.TRANS64.TRYWAIT P0, [R0+URZ+0x68], R9 ;  /* 0x00006809000075a7 */ /* 0x0022e400080011ff */
[----:B---3--:R-:W-:Y:S05]  /*9270*/  @!P0 NANOSLEEP.SYNCS 0x989680 ;  /* 0x009896800000895d */ /* 0x008fea0003900000 */
[----:B------:R-:W3:Y:S02]  /*9280*/  @!P0 SYNCS.PHASECHK.TRANS64 P0, [R0+URZ+0x68], R9 ;  /* 0x00006809000085a7 */ /* 0x000ee400080010ff */
[----:B---3--:R-:W-:Y:S05]  /*9290*/  @!P0 BRA `(.L_x_173) ;  /* 0xfffffffc00f08947 */ /* 0x008fea000383ffff */
[----:B------:R-:W-:Y:S05]  /*92a0*/  BRA `(.L_x_174) ;  /* 0xffffffbc00187947 */ /* 0x000fea000383ffff */
.L_x_87:
[----:B------:R-:W-:Y:S07]  /*92b0*/  MOV R0, UR21 ;  /* 0x0000001500007c02 */ /* 0x000fee0008000f00 */
.L_x_175:
[----:B-1----:R1:W3:Y:S02]  /*92c0*/  SYNCS.PHASECHK.TRANS64.TRYWAIT P0, [R0+URZ+0x70], R9 ;  /* 0x00007009000075a7 */ /* 0x0022e400080011ff */
[----:B---3--:R-:W-:Y:S05]  /*92d0*/  @!P0 NANOSLEEP.SYNCS 0x989680 ;  /* 0x009896800000895d */ /* 0x008fea0003900000 */
[----:B------:R-:W3:Y:S02]  /*92e0*/  @!P0 SYNCS.PHASECHK.TRANS64 P0, [R0+URZ+0x70], R9 ;  /* 0x00007009000085a7 */ /* 0x000ee400080010ff */
[----:B---3--:R-:W-:Y:S05]  /*92f0*/  @!P0 BRA `(.L_x_175) ;  /* 0xfffffffc00f08947 */ /* 0x008fea000383ffff */
[----:B------:R-:W-:Y:S05]  /*9300*/  BRA `(.L_x_176) ;  /* 0xffffffbc00607947 */ /* 0x000fea000383ffff */
.L_x_88:
[----:B------:R-:W-:Y:S07]  /*9310*/  MOV R0, UR21 ;  /* 0x0000001500007c02 */ /* 0x000fee0008000f00 */
.L_x_177:
[----:B-1----:R1:W3:Y:S02]  /*9320*/  SYNCS.PHASECHK.TRANS64.TRYWAIT P0, [R0+URZ+0x78], R9 ;  /* 0x00007809000075a7 */ /* 0x0022e400080011ff */
[----:B---3--:R-:W-:Y:S05]  /*9330*/  @!P0 NANOSLEEP.SYNCS 0x989680 ;  /* 0x009896800000895d */ /* 0x008fea0003900000 */
[----:B------:R-:W3:Y:S02]  /*9340*/  @!P0 SYNCS.PHASECHK.TRANS64 P0, [R0+URZ+0x78], R9 ;  /* 0x00007809000085a7 */ /* 0x000ee400080010ff */
[----:B---3--:R-:W-:Y:S05]  /*9350*/  @!P0 BRA `(.L_x_177) ;  /* 0xfffffffc00f08947 */ /* 0x008fea000383ffff */
[----:B------:R-:W-:Y:S05]  /*9360*/  BRA `(.L_x_178) ;  /* 0xffffffbc00a47947 */ /* 0x000fea000383ffff */
.L_x_90:
[----:B------:R-:W-:-:S07]  /*9370*/  MOV R0, UR21 ;  /* 0x0000001500007c02 */ /* 0x000fce0008000f00 */
.L_x_179:
[----:B-1----:R1:W4:Y:S02]  /*9380*/  SYNCS.PHASECHK.TRANS64.TRYWAIT P0, [R0+URZ+0x60], R2 ;  /* 0x00006002000075a7 */ /* 0x00232400080011ff */
[----:B----4-:R-:W-:Y:S05]  /*9390*/  @!P0 NANOSLEEP.SYNCS 0x989680 ;  /* 0x009896800000895d */ /* 0x010fea0003900000 */
[----:B------:R-:W4:Y:S02]  /*93a0*/  @!P0 SYNCS.PHASECHK.TRANS64 P0, [R0+URZ+0x60], R2 ;  /* 0x00006002000085a7 */ /* 0x000f2400080010ff */
[----:B----4-:R-:W-:Y:S05]  /*93b0*/  @!P0 BRA `(.L_x_179) ;  /* 0xfffffffc00f08947 */ /* 0x010fea000383ffff */
[----:B------:R-:W-:Y:S05]  /*93c0*/  BRA `(.L_x_180) ;  /* 0xffffffc000187947 */ /* 0x000fea000383ffff */
.L_x_91:
[----:B-1----:R-:W-:-:S07]  /*93d0*/  MOV R0, UR21 ;  /* 0x0000001500007c02 */ /* 0x002fce0008000f00 */
.L_x_181:
[----:B-1----:R1:W4:Y:S02]  /*93e0*/  SYNCS.PHASECHK.TRANS64.TRYWAIT P0, [R0+URZ+0x68], R2 ;  /* 0x00006802000075a7 */ /* 0x00232400080011ff */
[----:B----4-:R-:W-:Y:S05]  /*93f0*/  @!P0 NANOSLEEP.SYNCS 0x989680 ;  /* 0x009896800000895d */ /* 0x010fea0003900000 */
[----:B------:R-:W4:Y:S02]  /*9400*/  @!P0 SYNCS.PHASECHK.TRANS64 P0, [R0+URZ+0x68], R2 ;  /* 0x00006802000085a7 */ /* 0x000f2400080010ff */
[----:B----4-:R-:W-:Y:S05]  /*9410*/  @!P0 BRA `(.L_x_181) ;  /* 0xfffffffc00f08947 */ /* 0x010fea000383ffff */
[----:B------:R-:W-:Y:S05]  /*9420*/  BRA `(.L_x_182) ;  /* 0xffffffc000087947 */ /* 0x000fea000383ffff */
.L_x_92:
[----:B-1----:R-:W-:-:S07]  /*9430*/  MOV R0, UR21 ;  /* 0x0000001500007c02 */ /* 0x002fce0008000f00 */
.L_x_183:
[----:B-1----:R1:W4:Y:S02]  /*9440*/  SYNCS.PHASECHK.TRANS64.TRYWAIT P0, [R0+URZ+0x70], R2 ;  /* 0x00007002000075a7 */ /* 0x00232400080011ff */
[----:B----4-:R-:W-:Y:S05]  /*9450*/  @!P0 NANOSLEEP.SYNCS 0x989680 ;  /* 0x009896800000895d */ /* 0x010fea0003900000 */
[----:B------:R-:W4:Y:S02]  /*9460*/  @!P0 SYNCS.PHASECHK.TRANS64 P0, [R0+URZ+0x70], R2 ;  /* 0x00007002000085a7 */ /* 0x000f2400080010ff */
[----:B----4-:R-:W-:Y:S05]  /*9470*/  @!P0 BRA `(.L_x_183) ;  /* 0xfffffffc00f08947 */ /* 0x010fea000383ffff */
[----:B------:R-:W-:Y:S05]  /*9480*/  BRA `(.L_x_184) ;  /* 0xffffffbc00f87947 */ /* 0x000fea000383ffff */
.L_x_94:
[----:B-1----:R1:W2:Y:S02]  /*9490*/  SYNCS.PHASECHK.TRANS64.TRYWAIT P0, [R3+URZ+0x90], R0 ;  /* 0x00009000030075a7 */ /* 0x0022a400080011ff */
[----:B--2---:R-:W-:Y:S05]  /*94a0*/  @!P0 NANOSLEEP.SYNCS 0x989680 ;  /* 0x009896800000895d */ /* 0x004fea0003900000 */
[----:B------:R-:W2:Y:S02]  /*94b0*/  @!P0 SYNCS.PHASECHK.TRANS64 P0, [R3+URZ+0x90], R0 ;  /* 0x00009000030085a7 */ /* 0x000ea400080010ff */
[----:B--2---:R-:W-:Y:S05]  /*94c0*/  @!P0 BRA `(.L_x_94) ;  /* 0xfffffffc00f08947 */ /* 0x004fea000383ffff */
[----:B------:R-:W-:Y:S05]  /*94d0*/  BRA `(.L_x_185) ;  /* 0xffffffc000c87947 */ /* 0x000fea000383ffff */
.L_x_105:
[----:B-1----:R-:W-:Y:S04]  /*94e0*/  MOV R0, UR44 ;  /* 0x0000002c00007c02 */ /* 0x002fe80008000f00 */
[----:B------:R1:W2:Y:S03]  /*94f0*/  SYNCS.PHASECHK.TRANS64.TRYWAIT P1, [R0+URZ+0x40], R3 ;  /* 0x00004003000075a7 */ /* 0x0002a600080211ff */
[----:B--2---:R-:W-:Y:S05]  /*9500*/  @!P1 NANOSLEEP.SYNCS 0x989680 ;  /* 0x009896800000995d */ /* 0x004fea0003900000 */
[----:B------:R-:W2:Y:S02]  /*9510*/  @!P1 SYNCS.PHASECHK.TRANS64 P1, [R0+URZ+0x40], R3 ;  /* 0x00004003000095a7 */ /* 0x000ea400080210ff */
[----:B--2---:R-:W-:Y:S05]  /*9520*/  @!P1 BRA `(.L_x_105) ;  /* 0xfffffffc00ec9947 */ /* 0x004fea000383ffff */
[----:B------:R-:W-:Y:S05]  /*9530*/  BRA `(.L_x_104) ;  /* 0xffffffd000387947 */ /* 0x000fea000383ffff */
.L_x_107:
[----:B-1----:R1:W3:Y:S02]  /*9540*/  SYNCS.PHASECHK.TRANS64.TRYWAIT P0, [R26+URZ+0xb0], R2 ;  /* 0x0000b0021a0075a7 */ /* 0x0022e400080011ff */
[----:B---3--:R-:W-:Y:S05]  /*9550*/  @!P0 NANOSLEEP.SYNCS 0x989680 ;  /* 0x009896800000895d */ /* 0x008fea0003900000 */
[----:B------:R-:W3:Y:S02]  /*9560*/  @!P0 SYNCS.PHASECHK.TRANS64 P0, [R26+URZ+0xb0], R2 ;  /* 0x0000b0021a0085a7 */ /* 0x000ee400080010ff */
[----:B---3--:R-:W-:Y:S05]  /*9570*/  @!P0 BRA `(.L_x_107) ;  /* 0xfffffffc00f08947 */ /* 0x008fea000383ffff */
[----:B------:R-:W-:Y:S05]  /*9580*/  BRA `(.L_x_106) ;  /* 0xffffffd0005c7947 */ /* 0x000fea000383ffff */
.L_x_116:
[----:B---3--:R3:W4:Y:S02]  /*9590*/  SYNCS.PHASECHK.TRANS64.TRYWAIT P0, [R2+URZ+0x40], R0 ;  /* 0x00004000020075a7 */ /* 0x00872400080011ff */
[----:B----4-:R-:W-:Y:S05]  /*95a0*/  @!P0 NANOSLEEP.SYNCS 0x989680 ;  /* 0x009896800000895d */ /* 0x010fea0003900000 */
[----:B------:R-:W4:Y:S02]  /*95b0*/  @!P0 SYNCS.PHASECHK.TRANS64 P0, [R2+URZ+0x40], R0 ;  /* 0x00004000020085a7 */ /* 0x000f2400080010ff */
[----:B----4-:R-:W-:Y:S05]  /*95c0*/  @!P0 BRA `(.L_x_116) ;  /* 0xfffffffc00f08947 */ /* 0x010fea000383ffff */
[----:B------:R-:W-:Y:S05]  /*95d0*/  BRA `(.L_x_115) ;  /* 0xffffffd800487947 */ /* 0x000fea000383ffff */
.L_x_124:
[----:B---3--:R3:W4:Y:S02]  /*95e0*/  SYNCS.PHASECHK.TRANS64.TRYWAIT P0, [R2+URZ+0x40], R4 ;  /* 0x00004004020075a7 */ /* 0x00872400080011ff */
[----:B----4-:R-:W-:Y:S05]  /*95f0*/  @!P0 NANOSLEEP.SYNCS 0x989680 ;  /* 0x009896800000895d */ /* 0x010fea0003900000 */
[----:B------:R-:W4:Y:S02]  /*9600*/  @!P0 SYNCS.PHASECHK.TRANS64 P0, [R2+URZ+0x40], R4 ;  /* 0x00004004020085a7 */ /* 0x000f2400080010ff */
[----:B----4-:R-:W-:Y:S05]  /*9610*/  @!P0 BRA `(.L_x_124) ;  /* 0xfffffffc00f08947 */ /* 0x010fea000383ffff */
[----:B------:R-:W-:Y:S05]  /*9620*/  BRA `(.L_x_123) ;  /* 0xffffffe000587947 */ /* 0x000fea000383ffff */
.L_x_132:
[----:B---3--:R3:W4:Y:S02]  /*9630*/  SYNCS.PHASECHK.TRANS64.TRYWAIT P0, [R3+URZ+0x40], R0 ;  /* 0x00004000030075a7 */ /* 0x00872400080011ff */
[----:B----4-:R-:W-:Y:S05]  /*9640*/  @!P0 NANOSLEEP.SYNCS 0x989680 ;  /* 0x009896800000895d */ /* 0x010fea0003900000 */
[----:B------:R-:W4:Y:S02]  /*9650*/  @!P0 SYNCS.PHASECHK.TRANS64 P0, [R3+URZ+0x40], R0 ;  /* 0x00004000030085a7 */ /* 0x000f2400080010ff */
[----:B----4-:R-:W-:Y:S05]  /*9660*/  @!P0 BRA `(.L_x_132) ;  /* 0xfffffffc00f08947 */ /* 0x010fea000383ffff */
[----:B------:R-:W-:Y:S05]  /*9670*/  BRA `(.L_x_131) ;  /* 0xffffffe800687947 */ /* 0x000fea000383ffff */
        .weak           $__internal_0_$__cuda_sm10x_tcgen05_guardrail_trap_col_being_dealloced_not_returned_by_alloc
        .type           $__internal_0_$__cuda_sm10x_tcgen05_guardrail_trap_col_being_dealloced_not_returned_by_alloc,@function
        .size           $__internal_0_$__cuda_sm10x_tcgen05_guardrail_trap_col_being_dealloced_not_returned_by_alloc,($__internal_1_$__cuda_sm10x_tcgen05_guardrail_trap_phase_invalid_during_alloc - $__internal_0_$__cuda_sm10x_tcgen05_guardrail_trap_col_being_dealloced_not_returned_by_alloc)
$__internal_0_$__cuda_sm10x_tcgen05_guardrail_trap_col_being_dealloced_not_returned_by_alloc:
[----:B------:R-:W-:Y:S05]  /*9680*/  BPT.TRAP 0x1 ;  /* 0x000000040000795c */ /* 0x000fea0000300000 */
[----:B------:R-:W-:-:S04]  /*9690*/  HFMA2 R3, -RZ, RZ, 0, 0 ;  /* 0x00000000ff037431 */ /* 0x000fc800000001ff */
[----:B------:R-:W-:Y:S05]  /*96a0*/  RET.REL.NODEC R2 `(_ZN7cutlass13device_kernelINS_4gemm6kernel13GemmUniversalIN4cute5tupleIJiiiiEEENS1_10collective13CollectiveMmaINS1_35MainloopSm100TmaUmmaWarpSpecializedILi4ELi2ELi4ENS5_IJNS4_1CILi2EEESB_NSA_ILi1EEEEEEEENS5_IJNSA_ILi64EEENSA_ILi128EEESG_EEENS_10bfloat16_tENS5_IJlSC_lEEESI_SJ_NS4_8TiledMMAINS4_8MMA_AtomIJNS4_20SM100_MMA_F16BF16_SSISI_SI_fLi64ELi128ELNS4_4UMMA5MajorE0ELSO_0ELNSN_7ScaleInE0ELSP_0EEEEEENS4_6LayoutINS5_IJSC_SC_SC_EEENS5_IJNSA_ILi0EEESU_SU_EEEEENS5_IJNS4_10UnderscoreESX_SX_EEEEENS4_23SM90_TMA_LOAD_MULTICASTENS4_14ComposedLayoutINS4_7SwizzleILi3ELi4ELi3EEENS4_18smem_ptr_flag_bitsILi16EEENSS_INS5_IJNSA_ILi8EEESF_EEENS5_IJSF_SC_EEEEEEEvNS4_8identityES10_S1A_vS1B_EENS_8epilogue10collective18CollectiveEpilogueINS1D_23Sm100TmaWarpSpecializedILi4ELi2ELi16ELb1ELb0EEEJSH_NS5_IJNSS_ISF_SC_EENSS_INSA_ILi32EEESC_EEEEESI_SJ_SI_SJ_NS1D_6fusion15FusionCallbacksIS1H_NS1M_17LinearCombinationISI_fSI_fLNS_15FloatRoundStyleE2EEESH_S1L_JEEENS4_5SM1004TMEM4LOAD26SM100_TMEM_LOAD_16dp256b4xENS4_13SM90_TMA_LOADENS11_INS12_ILi2ELi4ELi3EEES15_NSS_INS5_IJS16_S1J_EEENS5_IJS1J_SC_EEEEEEENS4_17SM75_U32x4_LDSM_NENS4_14SM90_TMA_STOREES21_NS4_17SM90_U32x4_STSM_NENS4_39AutoVectorizingCopyWithAssumedAlignmentILi128EEEEEEvvEEEEvNT_6ParamsE) ;  /* 0xffffff6802547950 */ /* 0x000fea0003c3ffff */
        .weak           $__internal_1_$__cuda_sm10x_tcgen05_guardrail_trap_phase_invalid_during_alloc
        .type           $__internal_1_$__cuda_sm10x_tcgen05_guardrail_trap_phase_invalid_during_alloc,@function
        .size           $__internal_1_$__cuda_sm10x_tcgen05_guardrail_trap_phase_invalid_during_alloc,($__internal_2_$__cuda_sm10x_tcgen05_guardrail_trap_unallocated_columns_being_dealloced - $__internal_1_$__cuda_sm10x_tcgen05_guardrail_trap_phase_invalid_during_alloc)
$__internal_1_$__cuda_sm10x_tcgen05_guardrail_trap_phase_invalid_during_alloc:
[----:B------:R-:W-:Y:S05]  /*96b0*/  BPT.TRAP 0x1 ;  /* 0x000000040000795c */ /* 0x000fea0000300000 */
[----:B------:R-:W-:-:S04]  /*96c0*/  MOV R5, 0x0 ;  /* 0x0000000000057802 */ /* 0x000fc80000000f00 */
[----:B------:R-:W-:Y:S05]  /*96d0*/  RET.REL.NODEC R4 `(_ZN7cutlass13device_kernelINS_4gemm6kernel13GemmUniversalIN4cute5tupleIJiiiiEEENS1_10collective13CollectiveMmaINS1_35MainloopSm100TmaUmmaWarpSpecializedILi4ELi2ELi4ENS5_IJNS4_1CILi2EEESB_NSA_ILi1EEEEEEEENS5_IJNSA_ILi64EEENSA_ILi128EEESG_EEENS_10bfloat16_tENS5_IJlSC_lEEESI_SJ_NS4_8TiledMMAINS4_8MMA_AtomIJNS4_20SM100_MMA_F16BF16_SSISI_SI_fLi64ELi128ELNS4_4UMMA5MajorE0ELSO_0ELNSN_7ScaleInE0ELSP_0EEEEEENS4_6LayoutINS5_IJSC_SC_SC_EEENS5_IJNSA_ILi0EEESU_SU_EEEEENS5_IJNS4_10UnderscoreESX_SX_EEEEENS4_23SM90_TMA_LOAD_MULTICASTENS4_14ComposedLayoutINS4_7SwizzleILi3ELi4ELi3EEENS4_18smem_ptr_flag_bitsILi16EEENSS_INS5_IJNSA_ILi8EEESF_EEENS5_IJSF_SC_EEEEEEEvNS4_8identityES10_S1A_vS1B_EENS_8epilogue10collective18CollectiveEpilogueINS1D_23Sm100TmaWarpSpecializedILi4ELi2ELi16ELb1ELb0EEEJSH_NS5_IJNSS_ISF_SC_EENSS_INSA_ILi32EEESC_EEEEESI_SJ_SI_SJ_NS1D_6fusion15FusionCallbacksIS1H_NS1M_17LinearCombinationISI_fSI_fLNS_15FloatRoundStyleE2EEESH_S1L_JEEENS4_5SM1004TMEM4LOAD26SM100_TMEM_LOAD_16dp256b4xENS4_13SM90_TMA_LOADENS11_INS12_ILi2ELi4ELi3EEES15_NSS_INS5_IJS16_S1J_EEENS5_IJS1J_SC_EEEEEEENS4_17SM75_U32x4_LDSM_NENS4_14SM90_TMA_STOREES21_NS4_17SM90_U32x4_STSM_NENS4_39AutoVectorizingCopyWithAssumedAlignmentILi128EEEEEEvvEEEEvNT_6ParamsE) ;  /* 0xffffff6804487950 */ /* 0x000fea0003c3ffff */
        .weak           $__internal_2_$__cuda_sm10x_tcgen05_guardrail_trap_unallocated_columns_being_dealloced
        .type           $__internal_2_$__cuda_sm10x_tcgen05_guardrail_trap_unallocated_columns_being_dealloced,@function
        .size           $__internal_2_$__cuda_sm10x_tcgen05_guardrail_trap_unallocated_columns_being_dealloced,(.L_x_187 - $__internal_2_$__cuda_sm10x_tcgen05_guardrail_trap_unallocated_columns_being_dealloced)
$__internal_2_$__cuda_sm10x_tcgen05_guardrail_trap_unallocated_columns_being_dealloced:
[----:B------:R-:W-:Y:S05]  /*96e0*/  BPT.TRAP 0x1 ;  /* 0x000000040000795c */ /* 0x000fea0000300000 */
[----:B------:R-:W-:-:S04]  /*96f0*/  HFMA2 R3, -RZ, RZ, 0, 0 ;  /* 0x00000000ff037431 */ /* 0x000fc800000001ff */
[----:B------:R-:W-:Y:S05]  /*9700*/  RET.REL.NODEC R2 `(_ZN7cutlass13device_kernelINS_4gemm6kernel13GemmUniversalIN4cute5tupleIJiiiiEEENS1_10collective13CollectiveMmaINS1_35MainloopSm100TmaUmmaWarpSpecializedILi4ELi2ELi4ENS5_IJNS4_1CILi2EEESB_NSA_ILi1EEEEEEEENS5_IJNSA_ILi64EEENSA_ILi128EEESG_EEENS_10bfloat16_tENS5_IJlSC_lEEESI_SJ_NS4_8TiledMMAINS4_8MMA_AtomIJNS4_20SM100_MMA_F16BF16_SSISI_SI_fLi64ELi128ELNS4_4UMMA5MajorE0ELSO_0ELNSN_7ScaleInE0ELSP_0EEEEEENS4_6LayoutINS5_IJSC_SC_SC_EEENS5_IJNSA_ILi0EEESU_SU_EEEEENS5_IJNS4_10UnderscoreESX_SX_EEEEENS4_23SM90_TMA_LOAD_MULTICASTENS4_14ComposedLayoutINS4_7SwizzleILi3ELi4ELi3EEENS4_18smem_ptr_flag_bitsILi16EEENSS_INS5_IJNSA_ILi8EEESF_EEENS5_IJSF_SC_EEEEEEEvNS4_8identityES10_S1A_vS1B_EENS_8epilogue10collective18CollectiveEpilogueINS1D_23Sm100TmaWarpSpecializedILi4ELi2ELi16ELb1ELb0EEEJSH_NS5_IJNSS_ISF_SC_EENSS_INSA_ILi32EEESC_EEEEESI_SJ_SI_SJ_NS1D_6fusion15FusionCallbacksIS1H_NS1M_17LinearCombinationISI_fSI_fLNS_15FloatRoundStyleE2EEESH_S1L_JEEENS4_5SM1004TMEM4LOAD26SM100_TMEM_LOAD_16dp256b4xENS4_13SM90_TMA_LOADENS11_INS12_ILi2ELi4ELi3EEES15_NSS_INS5_IJS16_S1J_EEENS5_IJS1J_SC_EEEEEEENS4_17SM75_U32x4_LDSM_NENS4_14SM90_TMA_STOREES21_NS4_17SM90_U32x4_STSM_NENS4_39AutoVectorizingCopyWithAssumedAlignmentILi128EEEEEEvvEEEEvNT_6ParamsE) ;  /* 0xffffff68023c7950 */ /* 0x000fea0003c3ffff */
.L_x_186:
[----:B------:R-:W-:-:S00]  /*9710*/  BRA `(.L_x_186) ;  /* 0xfffffffc00fc7947 */ /* 0x000fc0000383ffff */
[----:B------:R-:W-:-:S00]  /*9720*/  NOP ;  /* 0x0000000000007918 */ /* 0x000fc00000000000 */
        /* <DEDUP_REMOVED lines=13> */
.L_x_187:


//--------------------- .nv.global.init           --------------------------
	.section	.nv.global.init,"aw",@progbits
.nv.global.init:
	.type		$str$27,@object
	.size		$str$27,($str$28 - $str$27)
$str$27:
        /*0000*/ 	.byte	0x28, 0x61, 0x64, 0x64, 0x72, 0x65, 0x73, 0x73, 0x20, 0x26, 0x20, 0x6d, 0x61, 0x73, 0x6b, 0x29
        /*0010*/ 	.byte	0x20, 0x3d, 0x3d, 0x20, 0x30, 0x00
	.type		$str$28,@object
	.size		$str$28,($str$26 - $str$28)
$str$28:
        /*0016*/ 	.byte	0x2f, 0x74, 0x6d, 0x70, 0x2f, 0x63, 0x75, 0x74, 0x6c, 0x61, 0x73, 0x73, 0x5f, 0x73, 0x77, 0x65
        /*0026*/ 	.byte	0x65, 0x70, 0x5f, 0x73, 0x72, 0x63, 0x2f, 0x69, 0x6e, 0x63, 0x6c, 0x75, 0x64, 0x65, 0x2f, 0x63
        /*0036*/ 	.byte	0x75, 0x74, 0x65, 0x2f, 0x70, 0x6f, 0x69, 0x6e, 0x74, 0x65, 0x72, 0x5f, 0x66, 0x6c, 0x61, 0x67
        /*0046*/ 	.byte	0x67, 0x65, 0x64, 0x2e, 0x68, 0x70, 0x70, 0x00
	.type		$str$26,@object
	.size		$str$26,($str$25 - $str$26)
$str$26:
        /*004e*/ 	.byte	0x2f, 0x74, 0x6d, 0x70, 0x2f, 0x63, 0x75, 0x74, 0x6c, 0x61, 0x73, 0x73, 0x5f, 0x73, 0x77, 0x65
        /*005e*/ 	.byte	0x65, 0x70, 0x5f, 0x73, 0x72, 0x63, 0x2f, 0x69, 0x6e, 0x63, 0x6c, 0x75, 0x64, 0x65, 0x2f, 0x63
        /*006e*/ 	.byte	0x75, 0x74, 0x65, 0x2f, 0x61, 0x74, 0x6f, 0x6d, 0x2f, 0x63, 0x6f, 0x70, 0x79, 0x5f, 0x74, 0x72
        /*007e*/ 	.byte	0x61, 0x69, 0x74, 0x73, 0x5f, 0x73, 0x6d, 0x31, 0x30, 0x30, 0x2e, 0x68, 0x70, 0x70, 0x00
	.type		$str$25,@object
	.size		$str$25,(__unnamed_1 - $str$25)
$str$25:
        /*008d*/ 	.byte	0x28, 0x28, 0x75, 0x69, 0x6e, 0x74, 0x33, 0x32, 0x5f, 0x74, 0x28, 0x74, 0x68, 0x72, 0x65, 0x61
        /*009d*/ 	.byte	0x64, 0x49, 0x64, 0x78, 0x2e, 0x78, 0x29, 0x20, 0x2f, 0x20, 0x33, 0x32, 0x29, 0x20, 0x25, 0x20
        /*00ad*/ 	.byte	0x34, 0x29, 0x20, 0x3d, 0x3d, 0x20, 0x28, 0x28, 0x28, 0x74, 0x6d, 0x65, 0x6d, 0x5f, 0x61, 0x64
        /*00bd*/ 	.byte	0x64, 0x72, 0x20, 0x3e, 0x3e, 0x20, 0x31, 0x36, 0x29, 0x20, 0x2f, 0x20, 0x33, 0x32, 0x29, 0x20
        /*00cd*/ 	.byte	0x25, 0x20, 0x34, 0x29, 0x00
	.type		__unnamed_1,@object
	.size		__unnamed_1,(__unnamed_2 - __unnamed_1)
__unnamed_1:
        /*00d2*/ 	.byte	0x61, 0x75, 0x74, 0x6f, 0x20, 0x63, 0x75, 0x74, 0x65, 0x3a, 0x3a, 0x61, 0x73, 0x5f, 0x70, 0x6f
        /* <DEDUP_REMOVED lines=24> */
        /*0262*/ 	.byte	0x30, 0x34, 0x38, 0x3e, 0x3e, 0x3e, 0x3e, 0x5d, 0x00
	.type		__unnamed_2,@object
	.size		__unnamed_2,(.L_2 - __unnamed_2)
__unnamed_2:
        /* <DEDUP_REMOVED lines=45> */
        /*053b*/ 	.byte	0x3e, 0x3e, 0x3e, 0x5d, 0x00
.L_2:


//--------------------- .nv.shared._ZN7cutlass13device_kernelINS_4gemm6kernel13GemmUniversalIN4cute5tupleIJiiiiEEENS1_10collective13CollectiveMmaINS1_35MainloopSm100TmaUmmaWarpSpecializedILi4ELi2ELi4ENS5_IJNS4_1CILi2EEESB_NSA_ILi1EEEEEEEENS5_IJNSA_ILi64EEENSA_ILi128EEESG_EEENS_10bfloat16_tENS5_IJlSC_lEEESI_SJ_NS4_8TiledMMAINS4_8MMA_AtomIJNS4_20SM100_MMA_F16BF16_SSISI_SI_fLi64ELi128ELNS4_4UMMA5MajorE0ELSO_0ELNSN_7ScaleInE0ELSP_0EEEEEENS4_6LayoutINS5_IJSC_SC_SC_EEENS5_IJNSA_ILi0EEESU_SU_EEEEENS5_IJNS4_10UnderscoreESX_SX_EEEEENS4_23SM90_TMA_LOAD_MULTICASTENS4_14ComposedLayoutINS4_7SwizzleILi3ELi4ELi3EEENS4_18smem_ptr_flag_bitsILi16EEENSS_INS5_IJNSA_ILi8EEESF_EEENS5_IJSF_SC_EEEEEEEvNS4_8identityES10_S1A_vS1B_EENS_8epilogue10collective18CollectiveEpilogueINS1D_23Sm100TmaWarpSpecializedILi4ELi2ELi16ELb1ELb0EEEJSH_NS5_IJNSS_ISF_SC_EENSS_INSA_ILi32EEESC_EEEEESI_SJ_SI_SJ_NS1D_6fusion15FusionCallbacksIS1H_NS1M_17LinearCombinationISI_fSI_fLNS_15FloatRoundStyleE2EEESH_S1L_JEEENS4_5SM1004TMEM4LOAD26SM100_TMEM_LOAD_16dp256b4xENS4_13SM90_TMA_LOADENS11_INS12_ILi2ELi4ELi3EEES15_NSS_INS5_IJS16_S1J_EEENS5_IJS1J_SC_EEEEEEENS4_17SM75_U32x4_LDSM_NENS4_14SM90_TMA_STOREES21_NS4_17SM90_U32x4_STSM_NENS4_39AutoVectorizingCopyWithAssumedAlignmentILi128EEEEEEvvEEEEvNT_6ParamsE --------------------------
	.section	.nv.shared._ZN7cutlass13device_kernelINS_4gemm6kernel13GemmUniversalIN4cute5tupleIJiiiiEEENS1_10collective13CollectiveMmaINS1_35MainloopSm100TmaUmmaWarpSpecializedILi4ELi2ELi4ENS5_IJNS4_1CILi2EEESB_NSA_ILi1EEEEEEEENS5_IJNSA_ILi64EEENSA_ILi128EEESG_EEENS_10bfloat16_tENS5_IJlSC_lEEESI_SJ_NS4_8TiledMMAINS4_8MMA_AtomIJNS4_20SM100_MMA_F16BF16_SSISI_SI_fLi64ELi128ELNS4_4UMMA5MajorE0ELSO_0ELNSN_7ScaleInE0ELSP_0EEEEEENS4_6LayoutINS5_IJSC_SC_SC_EEENS5_IJNSA_ILi0EEESU_SU_EEEEENS5_IJNS4_10UnderscoreESX_SX_EEEEENS4_23SM90_TMA_LOAD_MULTICASTENS4_14ComposedLayoutINS4_7SwizzleILi3ELi4ELi3EEENS4_18smem_ptr_flag_bitsILi16EEENSS_INS5_IJNSA_ILi8EEESF_EEENS5_IJSF_SC_EEEEEEEvNS4_8identityES10_S1A_vS1B_EENS_8epilogue10collective18CollectiveEpilogueINS1D_23Sm100TmaWarpSpecializedILi4ELi2ELi16ELb1ELb0EEEJSH_NS5_IJNSS_ISF_SC_EENSS_INSA_ILi32EEESC_EEEEESI_SJ_SI_SJ_NS1D_6fusion15FusionCallbacksIS1H_NS1M_17LinearCombinationISI_fSI_fLNS_15FloatRoundStyleE2EEESH_S1L_JEEENS4_5SM1004TMEM4LOAD26SM100_TMEM_LOAD_16dp256b4xENS4_13SM90_TMA_LOADENS11_INS12_ILi2ELi4ELi3EEES15_NSS_INS5_IJS16_S1J_EEENS5_IJS1J_SC_EEEEEEENS4_17SM75_U32x4_LDSM_NENS4_14SM90_TMA_STOREES21_NS4_17SM90_U32x4_STSM_NENS4_39AutoVectorizingCopyWithAssumedAlignmentILi128EEEEEEvvEEEEvNT_6ParamsE,"aw",@nobits
	.sectionflags	@""
	.align	16
	.zero		1024


//--------------------- .nv.shared.reserved.0     --------------------------
	.section	.nv.shared.reserved.0,"aw",@nobits
	.weak		__nv_reservedSMEM_offset_0_alias
	.size		__nv_reservedSMEM_offset_0_alias, 0, 64
	.other		__nv_reservedSMEM_offset_0_alias,@"STO_CUDA_RESERVED_SHARED STV_DEFAULT"
__nv_reservedSMEM_offset_0_alias:
	.zero		0
.nv.shared.reserved.0:
	.zero		64
	.weak		__nv_reservedSMEM_tcgen05_partition
	.type		__nv_reservedSMEM_tcgen05_partition,@object
	.size		__nv_reservedSMEM_tcgen05_partition,(.L_0 - __nv_reservedSMEM_tcgen05_partition)
__nv_reservedSMEM_tcgen05_partition:
	.zero		32
.L_0:


//--------------------- .nv.global                --------------------------
	.section	.nv.global,"aw",@nobits
.nv.global:
	.type		_ZN39_INTERNAL_128e4f7c_4_k_cu_ca50340b_82874cute1_E,@object
	.size		_ZN39_INTERNAL_128e4f7c_4_k_cu_ca50340b_82874cute1_E,(_ZN39_INTERNAL_128e4f7c_4_k_cu_ca50340b_82874cuda3std3__45__cpo6cbeginE - _ZN39_INTERNAL_128e4f7c_4_k_cu_ca50340b_82874cute1_E)
_ZN39_INTERNAL_128e4f7c_4_k_cu_ca50340b_82874cute1_E:
	.zero		1
	.type		_ZN39_INTERNAL_128e4f7c_4_k_cu_ca50340b_82874cuda3std3__45__cpo6cbeginE,@object
	.size		_ZN39_INTERNAL_128e4f7c_4_k_cu_ca50340b_82874cuda3std3__45__cpo6cbeginE,(_ZN39_INTERNAL_128e4f7c_4_k_cu_ca50340b_82874cuda3std3__48in_placeE - _ZN39_INTERNAL_128e4f7c_4_k_cu_ca50340b_82874cuda3std3__45__cpo6cbeginE)
_ZN39_INTERNAL_128e4f7c_4_k_cu_ca50340b_82874cuda3std3__45__cpo6cbeginE:
	.zero		1
	.type		_ZN39_INTERNAL_128e4f7c_4_k_cu_ca50340b_82874cuda3std3__48in_placeE,@object
	.size		_ZN39_INTERNAL_128e4f7c_4_k_cu_ca50340b_82874cuda3std3__48in_placeE,(_ZN39_INTERNAL_128e4f7c_4_k_cu_ca50340b_82874cuda3std6ranges3__45__cpo9iter_moveE - _ZN39_INTERNAL_128e4f7c_4_k_cu_ca50340b_82874cuda3std3__48in_placeE)
_ZN39_INTERNAL_128e4f7c_4_k_cu_ca50340b_82874cuda3std3__48in_placeE:
	.zero		1
	.type		_ZN39_INTERNAL_128e4f7c_4_k_cu_ca50340b_82874cuda3std6ranges3__45__cpo9iter_moveE,@object
	.size		_ZN39_INTERNAL_128e4f7c_4_k_cu_ca50340b_82874cuda3std6ranges3__45__cpo9iter_moveE,(_ZN39_INTERNAL_128e4f7c_4_k_cu_ca50340b_82874cuda3std3__45__cpo5beginE - _ZN39_INTERNAL_128e4f7c_4_k_cu_ca50340b_82874cuda3std6ranges3__45__cpo9iter_moveE)
_ZN39_INTERNAL_128e4f7c_4_k_cu_ca50340b_82874cuda3std6ranges3__45__cpo9iter_moveE:
	.zero		1
	.type		_ZN39_INTERNAL_128e4f7c_4_k_cu_ca50340b_82874cuda3std3__45__cpo5beginE,@object
	.size		_ZN39_INTERNAL_128e4f7c_4_k_cu_ca50340b_82874cuda3std3__45__cpo5beginE,(_ZN39_INTERNAL_128e4f7c_4_k_cu_ca50340b_82874cuda3std3__441_GLOBAL__N__128e4f7c_4_k_cu_ca50340b_82876ignoreE - _ZN39_INTERNAL_128e4f7c_4_k_cu_ca50340b_82874cuda3std3__45__cpo5beginE)
_ZN39_INTERNAL_128e4f7c_4_k_cu_ca50340b_82874cuda3std3__45__cpo5beginE:
	.zero		1
	.type		_ZN39_INTERNAL_128e4f7c_4_k_cu_ca50340b_82874cuda3std3__441_GLOBAL__N__128e4f7c_4_k_cu_ca50340b_82876ignoreE,@object
	.size		_ZN39_INTERNAL_128e4f7c_4_k_cu_ca50340b_82874cuda3std3__441_GLOBAL__N__128e4f7c_4_k_cu_ca50340b_82876ignoreE,(_ZN39_INTERNAL_128e4f7c_4_k_cu_ca50340b_82874cute7productE - _ZN39_INTERNAL_128e4f7c_4_k_cu_ca50340b_82874cuda3std3__441_GLOBAL__N__128e4f7c_4_k_cu_ca50340b_82876ignoreE)
_ZN39_INTERNAL_128e4f7c_4_k_cu_ca50340b_82874cuda3std3__441_GLOBAL__N__128e4f7c_4_k_cu_ca50340b_82876ignoreE:
	.zero		1
	.type		_ZN39_INTERNAL_128e4f7c_4_k_cu_ca50340b_82874cute7productE,@object
	.size		_ZN39_INTERNAL_128e4f7c_4_k_cu_ca50340b_82874cute7productE,(_ZN39_INTERNAL_128e4f7c_4_k_cu_ca50340b_82874cuda3std3__45__cpo3endE - _ZN39_INTERNAL_128e4f7c_4_k_cu_ca50340b_82874cute7productE)
_ZN39_INTERNAL_128e4f7c_4_k_cu_ca50340b_82874cute7productE:
	.zero		1
	.type		_ZN39_INTERNAL_128e4f7c_4_k_cu_ca50340b_82874cuda3std3__45__cpo3endE,@object
	.size		_ZN39_INTERNAL_128e4f7c_4_k_cu_ca50340b_82874cuda3std3__45__cpo3endE,(_ZN39_INTERNAL_128e4f7c_4_k_cu_ca50340b_82874cuda3std3__419piecewise_constructE - _ZN39_INTERNAL_128e4f7c_4_k_cu_ca50340b_82874cuda3std3__45__cpo3endE)
_ZN39_INTERNAL_128e4f7c_4_k_cu_ca50340b_82874cuda3std3__45__cpo3endE:
	.zero		1
	.type		_ZN39_INTERNAL_128e4f7c_4_k_cu_ca50340b_82874cuda3std3__419piecewise_constructE,@object
	.size		_ZN39_INTERNAL_128e4f7c_4_k_cu_ca50340b_82874cuda3std3__419piecewise_constructE,(_ZN39_INTERNAL_128e4f7c_4_k_cu_ca50340b_82874cuda3std3__45__cpo4cendE - _ZN39_INTERNAL_128e4f7c_4_k_cu_ca50340b_82874cuda3std3__419piecewise_constructE)
_ZN39_INTERNAL_128e4f7c_4_k_cu_ca50340b_82874cuda3std3__419piecewise_constructE:
	.zero		1
	.type		_ZN39_INTERNAL_128e4f7c_4_k_cu_ca50340b_82874cuda3std3__45__cpo4cendE,@object
	.size		_ZN39_INTERNAL_128e4f7c_4_k_cu_ca50340b_82874cuda3std3__45__cpo4cendE,(_ZN39_INTERNAL_128e4f7c_4_k_cu_ca50340b_82874cuda3std6ranges3__45__cpo4swapE - _ZN39_INTERNAL_128e4f7c_4_k_cu_ca50340b_82874cuda3std3__45__cpo4cendE)
_ZN39_INTERNAL_128e4f7c_4_k_cu_ca50340b_82874cuda3std3__45__cpo4cendE:
	.zero		1
	.type		_ZN39_INTERNAL_128e4f7c_4_k_cu_ca50340b_82874cuda3std6ranges3__45__cpo4swapE,@object
	.size		_ZN39_INTERNAL_128e4f7c_4_k_cu_ca50340b_82874cuda3std6ranges3__45__cpo4swapE,(.L_10 - _ZN39_INTERNAL_128e4f7c_4_k_cu_ca50340b_82874cuda3std6ranges3__45__cpo4swapE)
_ZN39_INTERNAL_128e4f7c_4_k_cu_ca50340b_82874cuda3std6ranges3__45__cpo4swapE:
	.zero		1
.L_10:


//--------------------- .nv.constant0._ZN7cutlass13device_kernelINS_4gemm6kernel13GemmUniversalIN4cute5tupleIJiiiiEEENS1_10collective13CollectiveMmaINS1_35MainloopSm100TmaUmmaWarpSpecializedILi4ELi2ELi4ENS5_IJNS4_1CILi2EEESB_NSA_ILi1EEEEEEEENS5_IJNSA_ILi64EEENSA_ILi128EEESG_EEENS_10bfloat16_tENS5_IJlSC_lEEESI_SJ_NS4_8TiledMMAINS4_8MMA_AtomIJNS4_20SM100_MMA_F16BF16_SSISI_SI_fLi64ELi128ELNS4_4UMMA5MajorE0ELSO_0ELNSN_7ScaleInE0ELSP_0EEEEEENS4_6LayoutINS5_IJSC_SC_SC_EEENS5_IJNSA_ILi0EEESU_SU_EEEEENS5_IJNS4_10UnderscoreESX_SX_EEEEENS4_23SM90_TMA_LOAD_MULTICASTENS4_14ComposedLayoutINS4_7SwizzleILi3ELi4ELi3EEENS4_18smem_ptr_flag_bitsILi16EEENSS_INS5_IJNSA_ILi8EEESF_EEENS5_IJSF_SC_EEEEEEEvNS4_8identityES10_S1A_vS1B_EENS_8epilogue10collective18CollectiveEpilogueINS1D_23Sm100TmaWarpSpecializedILi4ELi2ELi16ELb1ELb0EEEJSH_NS5_IJNSS_ISF_SC_EENSS_INSA_ILi32EEESC_EEEEESI_SJ_SI_SJ_NS1D_6fusion15FusionCallbacksIS1H_NS1M_17LinearCombinationISI_fSI_fLNS_15FloatRoundStyleE2EEESH_S1L_JEEENS4_5SM1004TMEM4LOAD26SM100_TMEM_LOAD_16dp256b4xENS4_13SM90_TMA_LOADENS11_INS12_ILi2ELi4ELi3EEES15_NSS_INS5_IJS16_S1J_EEENS5_IJS1J_SC_EEEEEEENS4_17SM75_U32x4_LDSM_NENS4_14SM90_TMA_STOREES21_NS4_17SM90_U32x4_STSM_NENS4_39AutoVectorizingCopyWithAssumedAlignmentILi128EEEEEEvvEEEEvNT_6ParamsE --------------------------
	.section	.nv.constant0._ZN7cutlass13device_kernelINS_4gemm6kernel13GemmUniversalIN4cute5tupleIJiiiiEEENS1_10collective13CollectiveMmaINS1_35MainloopSm100TmaUmmaWarpSpecializedILi4ELi2ELi4ENS5_IJNS4_1CILi2EEESB_NSA_ILi1EEEEEEEENS5_IJNSA_ILi64EEENSA_ILi128EEESG_EEENS_10bfloat16_tENS5_IJlSC_lEEESI_SJ_NS4_8TiledMMAINS4_8MMA_AtomIJNS4_20SM100_MMA_F16BF16_SSISI_SI_fLi64ELi128ELNS4_4UMMA5MajorE0ELSO_0ELNSN_7ScaleInE0ELSP_0EEEEEENS4_6LayoutINS5_IJSC_SC_SC_EEENS5_IJNSA_ILi0EEESU_SU_EEEEENS5_IJNS4_10UnderscoreESX_SX_EEEEENS4_23SM90_TMA_LOAD_MULTICASTENS4_14ComposedLayoutINS4_7SwizzleILi3ELi4ELi3EEENS4_18smem_ptr_flag_bitsILi16EEENSS_INS5_IJNSA_ILi8EEESF_EEENS5_IJSF_SC_EEEEEEEvNS4_8identityES10_S1A_vS1B_EENS_8epilogue10collective18CollectiveEpilogueINS1D_23Sm100TmaWarpSpecializedILi4ELi2ELi16ELb1ELb0EEEJSH_NS5_IJNSS_ISF_SC_EENSS_INSA_ILi32EEESC_EEEEESI_SJ_SI_SJ_NS1D_6fusion15FusionCallbacksIS1H_NS1M_17LinearCombinationISI_fSI_fLNS_15FloatRoundStyleE2EEESH_S1L_JEEENS4_5SM1004TMEM4LOAD26SM100_TMEM_LOAD_16dp256b4xENS4_13SM90_TMA_LOADENS11_INS12_ILi2ELi4ELi3EEES15_NSS_INS5_IJS16_S1J_EEENS5_IJS1J_SC_EEEEEEENS4_17SM75_U32x4_LDSM_NENS4_14SM90_TMA_STOREES21_NS4_17SM90_U32x4_STSM_NENS4_39AutoVectorizingCopyWithAssumedAlignmentILi128EEEEEEvvEEEEvNT_6ParamsE,"a",@progbits
	.sectionflags	@""
	.align	4
.nv.constant0._ZN7cutlass13device_kernelINS_4gemm6kernel13GemmUniversalIN4cute5tupleIJiiiiEEENS1_10collective13CollectiveMmaINS1_35MainloopSm100TmaUmmaWarpSpecializedILi4ELi2ELi4ENS5_IJNS4_1CILi2EEESB_NSA_ILi1EEEEEEEENS5_IJNSA_ILi64EEENSA_ILi128EEESG_EEENS_10bfloat16_tENS5_IJlSC_lEEESI_SJ_NS4_8TiledMMAINS4_8MMA_AtomIJNS4_20SM100_MMA_F16BF16_SSISI_SI_fLi64ELi128ELNS4_4UMMA5MajorE0ELSO_0ELNSN_7ScaleInE0ELSP_0EEEEEENS4_6LayoutINS5_IJSC_SC_SC_EEENS5_IJNSA_ILi0EEESU_SU_EEEEENS5_IJNS4_10UnderscoreESX_SX_EEEEENS4_23SM90_TMA_LOAD_MULTICASTENS4_14ComposedLayoutINS4_7SwizzleILi3ELi4ELi3EEENS4_18smem_ptr_flag_bitsILi16EEENSS_INS5_IJNSA_ILi8EEESF_EEENS5_IJSF_SC_EEEEEEEvNS4_8identityES10_S1A_vS1B_EENS_8epilogue10collective18CollectiveEpilogueINS1D_23Sm100TmaWarpSpecializedILi4ELi2ELi16ELb1ELb0EEEJSH_NS5_IJNSS_ISF_SC_EENSS_INSA_ILi32EEESC_EEEEESI_SJ_SI_SJ_NS1D_6fusion15FusionCallbacksIS1H_NS1M_17LinearCombinationISI_fSI_fLNS_15FloatRoundStyleE2EEESH_S1L_JEEENS4_5SM1004TMEM4LOAD26SM100_TMEM_LOAD_16dp256b4xENS4_13SM90_TMA_LOADENS11_INS12_ILi2ELi4ELi3EEES15_NSS_INS5_IJS16_S1J_EEENS5_IJS1J_SC_EEEEEEENS4_17SM75_U32x4_LDSM_NENS4_14SM90_TMA_STOREES21_NS4_17SM90_U32x4_STSM_NENS4_39AutoVectorizingCopyWithAssumedAlignmentILi128EEEEEEvvEEEEvNT_6ParamsE:
	.zero		2944


//--------------------- SYMBOLS --------------------------

	.type		.nv.reservedSmem.offset0,@object
	.size		.nv.reservedSmem.offset0,0x4
	.type		.nv.reservedSmem.cap,@object
	.size		.nv.reservedSmem.cap,0x4
	.type		__assertfail,@function
